//
// Generated by NVIDIA NVVM Compiler
//
// Compiler Build ID: CL-36424714
// Cuda compilation tools, release 13.0, V13.0.88
// Based on NVVM 20.0.0
//

.version 9.0
.target sm_100
.address_size 64

	// .globl	_Z24matrixMulAddWMMATolerantP6__halfS0_PfS1_iiPiS2_
.extern .func  (.param .b32 func_retval0) vprintf
(
	.param .b64 vprintf_param_0,
	.param .b64 vprintf_param_1
)
;
// _ZZ14wmma_diagnosisN6nvcuda4wmma8fragmentINS0_8matrix_aELi16ELi16ELi16E6__halfNS0_9row_majorEEENS1_INS0_8matrix_bELi16ELi16ELi16ES3_S4_EEPKfiiE9diagnosis has been demoted
// _ZZ14wmma_diagnosisN6nvcuda4wmma8fragmentINS0_8matrix_aELi16ELi16ELi16E6__halfNS0_9row_majorEEENS1_INS0_8matrix_bELi16ELi16ELi16ES3_S4_EEPKfiiE10Cdiagnosis has been demoted
.global .align 1 .b8 $str[29] = {83, 111, 109, 101, 116, 104, 105, 110, 103, 32, 104, 97, 112, 112, 101, 110, 101, 100, 32, 102, 114, 97, 103, 48, 33, 33, 33, 10};
.global .align 1 .b8 $str$1[29] = {83, 111, 109, 101, 116, 104, 105, 110, 103, 32, 104, 97, 112, 112, 101, 110, 101, 100, 32, 102, 114, 97, 103, 49, 33, 33, 33, 10};
.extern .shared .align 16 .b8 sharedMem[];

.visible .entry _Z24matrixMulAddWMMATolerantP6__halfS0_PfS1_iiPiS2_(
	.param .u64 .ptr .align 1 _Z24matrixMulAddWMMATolerantP6__halfS0_PfS1_iiPiS2__param_0,
	.param .u64 .ptr .align 1 _Z24matrixMulAddWMMATolerantP6__halfS0_PfS1_iiPiS2__param_1,
	.param .u64 .ptr .align 1 _Z24matrixMulAddWMMATolerantP6__halfS0_PfS1_iiPiS2__param_2,
	.param .u64 .ptr .align 1 _Z24matrixMulAddWMMATolerantP6__halfS0_PfS1_iiPiS2__param_3,
	.param .u32 _Z24matrixMulAddWMMATolerantP6__halfS0_PfS1_iiPiS2__param_4,
	.param .u32 _Z24matrixMulAddWMMATolerantP6__halfS0_PfS1_iiPiS2__param_5,
	.param .u64 .ptr .align 1 _Z24matrixMulAddWMMATolerantP6__halfS0_PfS1_iiPiS2__param_6,
	.param .u64 .ptr .align 1 _Z24matrixMulAddWMMATolerantP6__halfS0_PfS1_iiPiS2__param_7
)
{
	.reg .pred 	%p<56>;
	.reg .b16 	%rs<97>;
	.reg .b32 	%r<1052>;
	.reg .b32 	%f<662>;
	.reg .b64 	%rd<52>;
	// demoted variable
	.shared .align 2 .b8 _ZZ14wmma_diagnosisN6nvcuda4wmma8fragmentINS0_8matrix_aELi16ELi16ELi16E6__halfNS0_9row_majorEEENS1_INS0_8matrix_bELi16ELi16ELi16ES3_S4_EEPKfiiE9diagnosis[512];
	// demoted variable
	.shared .align 4 .b8 _ZZ14wmma_diagnosisN6nvcuda4wmma8fragmentINS0_8matrix_aELi16ELi16ELi16E6__halfNS0_9row_majorEEENS1_INS0_8matrix_bELi16ELi16ELi16ES3_S4_EEPKfiiE10Cdiagnosis[1024];
	ld.param.u64 	%rd7, [_Z24matrixMulAddWMMATolerantP6__halfS0_PfS1_iiPiS2__param_0];
	ld.param.u64 	%rd10, [_Z24matrixMulAddWMMATolerantP6__halfS0_PfS1_iiPiS2__param_1];
	ld.param.u64 	%rd8, [_Z24matrixMulAddWMMATolerantP6__halfS0_PfS1_iiPiS2__param_2];
	ld.param.u64 	%rd9, [_Z24matrixMulAddWMMATolerantP6__halfS0_PfS1_iiPiS2__param_3];
	ld.param.u32 	%r79, [_Z24matrixMulAddWMMATolerantP6__halfS0_PfS1_iiPiS2__param_4];
	ld.param.u32 	%r80, [_Z24matrixMulAddWMMATolerantP6__halfS0_PfS1_iiPiS2__param_5];
	ld.param.u64 	%rd11, [_Z24matrixMulAddWMMATolerantP6__halfS0_PfS1_iiPiS2__param_6];
	ld.param.u64 	%rd12, [_Z24matrixMulAddWMMATolerantP6__halfS0_PfS1_iiPiS2__param_7];
	cvta.to.global.u64 	%rd1, %rd10;
	cvta.to.global.u64 	%rd2, %rd12;
	cvta.to.global.u64 	%rd3, %rd11;
	mov.u32 	%r81, %ctaid.y;
	shl.b32 	%r1, %r81, 4;
	mov.u32 	%r82, %ctaid.x;
	shl.b32 	%r2, %r82, 4;
	setp.ge.s32 	%p1, %r1, %r80;
	setp.ge.s32 	%p2, %r2, %r79;
	or.pred  	%p3, %p2, %p1;
	@%p3 bra 	$L__BB0_73;
	cvta.to.global.u64 	%rd13, %rd8;
	mov.u32 	%r3, %tid.x;
	shl.b32 	%r84, %r3, 9;
	mov.u32 	%r4, %tid.y;
	add.s32 	%r85, %r4, %r84;
	add.s32 	%r86, %r1, %r3;
	mul.lo.s32 	%r87, %r79, %r86;
	add.s32 	%r5, %r2, %r4;
	mad.lo.s32 	%r88, %r3, -496, %r85;
	add.s32 	%r6, %r87, %r5;
	mul.wide.s32 	%rd14, %r6, 4;
	add.s64 	%rd4, %rd13, %rd14;
	shl.b32 	%r89, %r88, 2;
	mov.u32 	%r90, sharedMem;
	add.s32 	%r91, %r90, %r89;
	add.s32 	%r7, %r91, 32768;
	cvta.to.global.u64 	%rd15, %rd7;
	add.s64 	%rd5, %rd15, 128;
	add.s32 	%r8, %r4, %r87;
	shl.b32 	%r9, %r79, 7;
	shl.b32 	%r92, %r3, 5;
	shl.b32 	%r93, %r4, 1;
	add.s32 	%r94, %r92, %r93;
	add.s32 	%r95, %r94, %r90;
	add.s32 	%r10, %r95, 19968;
	shl.b32 	%r96, %r3, 10;
	add.s32 	%r97, %r96, %r93;
	add.s32 	%r98, %r97, %r90;
	add.s32 	%r11, %r98, 128;
	mov.b32 	%r1034, 0;
	mov.f32 	%f646, 0f00000000;
	mov.f32 	%f647, %f646;
	mov.f32 	%f648, %f646;
	mov.f32 	%f649, %f646;
	mov.f32 	%f650, %f646;
	mov.f32 	%f651, %f646;
	mov.f32 	%f652, %f646;
	mov.f32 	%f653, %f646;
	mov.f32 	%f654, %f646;
	mov.f32 	%f655, %f646;
	mov.f32 	%f656, %f646;
	mov.f32 	%f657, %f646;
	mov.f32 	%f658, %f646;
	mov.f32 	%f659, %f646;
	mov.f32 	%f660, %f646;
	mov.f32 	%f661, %f646;
$L__BB0_2:
	add.s32 	%r1046, %r8, %r1034;
	add.s32 	%r100, %r3, %r1034;
	add.s32 	%r101, %r100, 16;
	mad.lo.s32 	%r1045, %r79, %r101, %r5;
	add.s32 	%r102, %r100, 32;
	mad.lo.s32 	%r1044, %r79, %r102, %r5;
	add.s32 	%r103, %r100, 48;
	mad.lo.s32 	%r1043, %r79, %r103, %r5;
	add.s32 	%r104, %r100, 64;
	mad.lo.s32 	%r1042, %r79, %r104, %r5;
	add.s32 	%r105, %r100, 80;
	mad.lo.s32 	%r1041, %r79, %r105, %r5;
	add.s32 	%r106, %r100, 96;
	mad.lo.s32 	%r1040, %r79, %r106, %r5;
	add.s32 	%r107, %r100, 112;
	mad.lo.s32 	%r1038, %r79, %r107, %r5;
	mad.lo.s32 	%r1037, %r79, %r100, %r5;
	mov.b32 	%r1047, 0;
	mov.u32 	%r1035, %r11;
	mov.u32 	%r1036, %r1034;
	mov.u32 	%r1039, %r10;
$L__BB0_3:
	mul.wide.s32 	%rd16, %r1046, 2;
	add.s64 	%rd6, %rd5, %rd16;
	ld.global.u16 	%rs1, [%rd6+-128];
	st.shared.u16 	[%r1035+-128], %rs1;
	mul.wide.s32 	%rd17, %r1037, 2;
	add.s64 	%rd18, %rd1, %rd17;
	ld.global.u16 	%rs2, [%rd18];
	st.shared.u16 	[%r1039+-3584], %rs2;
	setp.ne.s32 	%p4, %r1036, 0;
	@%p4 bra 	$L__BB0_5;
	ld.global.f32 	%f50, [%rd4];
	st.shared.f32 	[%r7], %f50;
$L__BB0_5:
	ld.global.u16 	%rs3, [%rd6+-96];
	st.shared.u16 	[%r1035+-96], %rs3;
	mul.wide.s32 	%rd19, %r1045, 2;
	add.s64 	%rd20, %rd1, %rd19;
	ld.global.u16 	%rs4, [%rd20];
	st.shared.u16 	[%r1039+-3072], %rs4;
	ld.global.u16 	%rs5, [%rd6+-64];
	st.shared.u16 	[%r1035+-64], %rs5;
	mul.wide.s32 	%rd21, %r1044, 2;
	add.s64 	%rd22, %rd1, %rd21;
	ld.global.u16 	%rs6, [%rd22];
	st.shared.u16 	[%r1039+-2560], %rs6;
	ld.global.u16 	%rs7, [%rd6+-32];
	st.shared.u16 	[%r1035+-32], %rs7;
	mul.wide.s32 	%rd23, %r1043, 2;
	add.s64 	%rd24, %rd1, %rd23;
	ld.global.u16 	%rs8, [%rd24];
	st.shared.u16 	[%r1039+-2048], %rs8;
	ld.global.u16 	%rs9, [%rd6];
	st.shared.u16 	[%r1035], %rs9;
	mul.wide.s32 	%rd25, %r1042, 2;
	add.s64 	%rd26, %rd1, %rd25;
	ld.global.u16 	%rs10, [%rd26];
	st.shared.u16 	[%r1039+-1536], %rs10;
	ld.global.u16 	%rs11, [%rd6+32];
	st.shared.u16 	[%r1035+32], %rs11;
	mul.wide.s32 	%rd27, %r1041, 2;
	add.s64 	%rd28, %rd1, %rd27;
	ld.global.u16 	%rs12, [%rd28];
	st.shared.u16 	[%r1039+-1024], %rs12;
	ld.global.u16 	%rs13, [%rd6+64];
	st.shared.u16 	[%r1035+64], %rs13;
	mul.wide.s32 	%rd29, %r1040, 2;
	add.s64 	%rd30, %rd1, %rd29;
	ld.global.u16 	%rs14, [%rd30];
	st.shared.u16 	[%r1039+-512], %rs14;
	ld.global.u16 	%rs15, [%rd6+96];
	st.shared.u16 	[%r1035+96], %rs15;
	mul.wide.s32 	%rd31, %r1038, 2;
	add.s64 	%rd32, %rd1, %rd31;
	ld.global.u16 	%rs16, [%rd32];
	st.shared.u16 	[%r1039], %rs16;
	add.s32 	%r35, %r1047, 128;
	add.s32 	%r1046, %r1046, 128;
	add.s32 	%r1045, %r1045, %r9;
	add.s32 	%r1044, %r1044, %r9;
	add.s32 	%r1043, %r1043, %r9;
	add.s32 	%r1042, %r1042, %r9;
	add.s32 	%r1041, %r1041, %r9;
	add.s32 	%r1040, %r1040, %r9;
	add.s32 	%r1039, %r1039, 4096;
	add.s32 	%r1038, %r1038, %r9;
	add.s32 	%r1037, %r1037, %r9;
	add.s32 	%r1036, %r1036, 128;
	add.s32 	%r1035, %r1035, 256;
	setp.lt.u32 	%p5, %r1047, 384;
	mov.u32 	%r1047, %r35;
	@%p5 bra 	$L__BB0_3;
	bar.sync 	0;
	mov.u32 	%r108, sharedMem;
	mov.b32 	%r109, 16;
	wmma.load.a.sync.aligned.row.m16n16k16.shared.f16 	{%r110, %r111, %r112, %r113, %r114, %r115, %r116, %r117}, [%r108], %r109;
	add.s32 	%r118, %r108, 16384;
	wmma.load.b.sync.aligned.row.m16n16k16.shared.f16 	{%r119, %r120, %r121, %r122, %r123, %r124, %r125, %r126}, [%r118], %r109;
	wmma.load.b.sync.aligned.row.m16n16k16.shared.f16 	{%r127, %r128, %r129, %r130, %r131, %r132, %r133, %r134}, [%r118], %r109;
	wmma.mma.sync.aligned.row.row.m16n16k16.f32.f32 {%f51, %f52, %f53, %f54, %f55, %f56, %f57, %f58}, {%r110, %r111, %r112, %r113, %r114, %r115, %r116, %r117}, {%r119, %r120, %r121, %r122, %r123, %r124, %r125, %r126}, {%f661, %f660, %f659, %f658, %f657, %f656, %f655, %f654};
	wmma.mma.sync.aligned.row.row.m16n16k16.f32.f32 {%f59, %f60, %f61, %f62, %f63, %f64, %f65, %f66}, {%r110, %r111, %r112, %r113, %r114, %r115, %r116, %r117}, {%r127, %r128, %r129, %r130, %r131, %r132, %r133, %r134}, {%f653, %f652, %f651, %f650, %f649, %f648, %f647, %f646};
	add.s32 	%r135, %r108, 32;
	wmma.load.a.sync.aligned.row.m16n16k16.shared.f16 	{%r136, %r137, %r138, %r139, %r140, %r141, %r142, %r143}, [%r135], %r109;
	wmma.load.b.sync.aligned.row.m16n16k16.shared.f16 	{%r144, %r145, %r146, %r147, %r148, %r149, %r150, %r151}, [%r118], %r109;
	wmma.load.b.sync.aligned.row.m16n16k16.shared.f16 	{%r152, %r153, %r154, %r155, %r156, %r157, %r158, %r159}, [%r118], %r109;
	wmma.mma.sync.aligned.row.row.m16n16k16.f32.f32 {%f67, %f68, %f69, %f70, %f71, %f72, %f73, %f74}, {%r136, %r137, %r138, %r139, %r140, %r141, %r142, %r143}, {%r144, %r145, %r146, %r147, %r148, %r149, %r150, %r151}, {%f51, %f52, %f53, %f54, %f55, %f56, %f57, %f58};
	wmma.mma.sync.aligned.row.row.m16n16k16.f32.f32 {%f75, %f76, %f77, %f78, %f79, %f80, %f81, %f82}, {%r136, %r137, %r138, %r139, %r140, %r141, %r142, %r143}, {%r152, %r153, %r154, %r155, %r156, %r157, %r158, %r159}, {%f59, %f60, %f61, %f62, %f63, %f64, %f65, %f66};
	add.s32 	%r160, %r108, 64;
	wmma.load.a.sync.aligned.row.m16n16k16.shared.f16 	{%r161, %r162, %r163, %r164, %r165, %r166, %r167, %r168}, [%r160], %r109;
	wmma.load.b.sync.aligned.row.m16n16k16.shared.f16 	{%r169, %r170, %r171, %r172, %r173, %r174, %r175, %r176}, [%r118], %r109;
	wmma.load.b.sync.aligned.row.m16n16k16.shared.f16 	{%r177, %r178, %r179, %r180, %r181, %r182, %r183, %r184}, [%r118], %r109;
	wmma.mma.sync.aligned.row.row.m16n16k16.f32.f32 {%f83, %f84, %f85, %f86, %f87, %f88, %f89, %f90}, {%r161, %r162, %r163, %r164, %r165, %r166, %r167, %r168}, {%r169, %r170, %r171, %r172, %r173, %r174, %r175, %r176}, {%f67, %f68, %f69, %f70, %f71, %f72, %f73, %f74};
	wmma.mma.sync.aligned.row.row.m16n16k16.f32.f32 {%f91, %f92, %f93, %f94, %f95, %f96, %f97, %f98}, {%r161, %r162, %r163, %r164, %r165, %r166, %r167, %r168}, {%r177, %r178, %r179, %r180, %r181, %r182, %r183, %r184}, {%f75, %f76, %f77, %f78, %f79, %f80, %f81, %f82};
	add.s32 	%r185, %r108, 96;
	wmma.load.a.sync.aligned.row.m16n16k16.shared.f16 	{%r186, %r187, %r188, %r189, %r190, %r191, %r192, %r193}, [%r185], %r109;
	wmma.load.b.sync.aligned.row.m16n16k16.shared.f16 	{%r194, %r195, %r196, %r197, %r198, %r199, %r200, %r201}, [%r118], %r109;
	wmma.load.b.sync.aligned.row.m16n16k16.shared.f16 	{%r202, %r203, %r204, %r205, %r206, %r207, %r208, %r209}, [%r118], %r109;
	wmma.mma.sync.aligned.row.row.m16n16k16.f32.f32 {%f99, %f100, %f101, %f102, %f103, %f104, %f105, %f106}, {%r186, %r187, %r188, %r189, %r190, %r191, %r192, %r193}, {%r194, %r195, %r196, %r197, %r198, %r199, %r200, %r201}, {%f83, %f84, %f85, %f86, %f87, %f88, %f89, %f90};
	wmma.mma.sync.aligned.row.row.m16n16k16.f32.f32 {%f107, %f108, %f109, %f110, %f111, %f112, %f113, %f114}, {%r186, %r187, %r188, %r189, %r190, %r191, %r192, %r193}, {%r202, %r203, %r204, %r205, %r206, %r207, %r208, %r209}, {%f91, %f92, %f93, %f94, %f95, %f96, %f97, %f98};
	add.s32 	%r210, %r108, 128;
	wmma.load.a.sync.aligned.row.m16n16k16.shared.f16 	{%r211, %r212, %r213, %r214, %r215, %r216, %r217, %r218}, [%r210], %r109;
	wmma.load.b.sync.aligned.row.m16n16k16.shared.f16 	{%r219, %r220, %r221, %r222, %r223, %r224, %r225, %r226}, [%r118], %r109;
	wmma.load.b.sync.aligned.row.m16n16k16.shared.f16 	{%r227, %r228, %r229, %r230, %r231, %r232, %r233, %r234}, [%r118], %r109;
	wmma.mma.sync.aligned.row.row.m16n16k16.f32.f32 {%f115, %f116, %f117, %f118, %f119, %f120, %f121, %f122}, {%r211, %r212, %r213, %r214, %r215, %r216, %r217, %r218}, {%r219, %r220, %r221, %r222, %r223, %r224, %r225, %r226}, {%f99, %f100, %f101, %f102, %f103, %f104, %f105, %f106};
	wmma.mma.sync.aligned.row.row.m16n16k16.f32.f32 {%f123, %f124, %f125, %f126, %f127, %f128, %f129, %f130}, {%r211, %r212, %r213, %r214, %r215, %r216, %r217, %r218}, {%r227, %r228, %r229, %r230, %r231, %r232, %r233, %r234}, {%f107, %f108, %f109, %f110, %f111, %f112, %f113, %f114};
	add.s32 	%r235, %r108, 160;
	wmma.load.a.sync.aligned.row.m16n16k16.shared.f16 	{%r236, %r237, %r238, %r239, %r240, %r241, %r242, %r243}, [%r235], %r109;
	wmma.load.b.sync.aligned.row.m16n16k16.shared.f16 	{%r244, %r245, %r246, %r247, %r248, %r249, %r250, %r251}, [%r118], %r109;
	wmma.load.b.sync.aligned.row.m16n16k16.shared.f16 	{%r252, %r253, %r254, %r255, %r256, %r257, %r258, %r259}, [%r118], %r109;
	wmma.mma.sync.aligned.row.row.m16n16k16.f32.f32 {%f131, %f132, %f133, %f134, %f135, %f136, %f137, %f138}, {%r236, %r237, %r238, %r239, %r240, %r241, %r242, %r243}, {%r244, %r245, %r246, %r247, %r248, %r249, %r250, %r251}, {%f115, %f116, %f117, %f118, %f119, %f120, %f121, %f122};
	wmma.mma.sync.aligned.row.row.m16n16k16.f32.f32 {%f139, %f140, %f141, %f142, %f143, %f144, %f145, %f146}, {%r236, %r237, %r238, %r239, %r240, %r241, %r242, %r243}, {%r252, %r253, %r254, %r255, %r256, %r257, %r258, %r259}, {%f123, %f124, %f125, %f126, %f127, %f128, %f129, %f130};
	add.s32 	%r260, %r108, 192;
	wmma.load.a.sync.aligned.row.m16n16k16.shared.f16 	{%r261, %r262, %r263, %r264, %r265, %r266, %r267, %r268}, [%r260], %r109;
	wmma.load.b.sync.aligned.row.m16n16k16.shared.f16 	{%r269, %r270, %r271, %r272, %r273, %r274, %r275, %r276}, [%r118], %r109;
	wmma.load.b.sync.aligned.row.m16n16k16.shared.f16 	{%r277, %r278, %r279, %r280, %r281, %r282, %r283, %r284}, [%r118], %r109;
	wmma.mma.sync.aligned.row.row.m16n16k16.f32.f32 {%f147, %f148, %f149, %f150, %f151, %f152, %f153, %f154}, {%r261, %r262, %r263, %r264, %r265, %r266, %r267, %r268}, {%r269, %r270, %r271, %r272, %r273, %r274, %r275, %r276}, {%f131, %f132, %f133, %f134, %f135, %f136, %f137, %f138};
	wmma.mma.sync.aligned.row.row.m16n16k16.f32.f32 {%f155, %f156, %f157, %f158, %f159, %f160, %f161, %f162}, {%r261, %r262, %r263, %r264, %r265, %r266, %r267, %r268}, {%r277, %r278, %r279, %r280, %r281, %r282, %r283, %r284}, {%f139, %f140, %f141, %f142, %f143, %f144, %f145, %f146};
	add.s32 	%r285, %r108, 224;
	wmma.load.a.sync.aligned.row.m16n16k16.shared.f16 	{%r286, %r287, %r288, %r289, %r290, %r291, %r292, %r293}, [%r285], %r109;
	wmma.load.b.sync.aligned.row.m16n16k16.shared.f16 	{%r294, %r295, %r296, %r297, %r298, %r299, %r300, %r301}, [%r118], %r109;
	wmma.load.b.sync.aligned.row.m16n16k16.shared.f16 	{%r302, %r303, %r304, %r305, %r306, %r307, %r308, %r309}, [%r118], %r109;
	wmma.mma.sync.aligned.row.row.m16n16k16.f32.f32 {%f163, %f164, %f165, %f166, %f167, %f168, %f169, %f170}, {%r286, %r287, %r288, %r289, %r290, %r291, %r292, %r293}, {%r294, %r295, %r296, %r297, %r298, %r299, %r300, %r301}, {%f147, %f148, %f149, %f150, %f151, %f152, %f153, %f154};
	wmma.mma.sync.aligned.row.row.m16n16k16.f32.f32 {%f171, %f172, %f173, %f174, %f175, %f176, %f177, %f178}, {%r286, %r287, %r288, %r289, %r290, %r291, %r292, %r293}, {%r302, %r303, %r304, %r305, %r306, %r307, %r308, %r309}, {%f155, %f156, %f157, %f158, %f159, %f160, %f161, %f162};
	add.s32 	%r310, %r108, 256;
	wmma.load.a.sync.aligned.row.m16n16k16.shared.f16 	{%r311, %r312, %r313, %r314, %r315, %r316, %r317, %r318}, [%r310], %r109;
	wmma.load.b.sync.aligned.row.m16n16k16.shared.f16 	{%r319, %r320, %r321, %r322, %r323, %r324, %r325, %r326}, [%r118], %r109;
	wmma.load.b.sync.aligned.row.m16n16k16.shared.f16 	{%r327, %r328, %r329, %r330, %r331, %r332, %r333, %r334}, [%r118], %r109;
	wmma.mma.sync.aligned.row.row.m16n16k16.f32.f32 {%f179, %f180, %f181, %f182, %f183, %f184, %f185, %f186}, {%r311, %r312, %r313, %r314, %r315, %r316, %r317, %r318}, {%r319, %r320, %r321, %r322, %r323, %r324, %r325, %r326}, {%f163, %f164, %f165, %f166, %f167, %f168, %f169, %f170};
	wmma.mma.sync.aligned.row.row.m16n16k16.f32.f32 {%f187, %f188, %f189, %f190, %f191, %f192, %f193, %f194}, {%r311, %r312, %r313, %r314, %r315, %r316, %r317, %r318}, {%r327, %r328, %r329, %r330, %r331, %r332, %r333, %r334}, {%f171, %f172, %f173, %f174, %f175, %f176, %f177, %f178};
	add.s32 	%r335, %r108, 288;
	wmma.load.a.sync.aligned.row.m16n16k16.shared.f16 	{%r336, %r337, %r338, %r339, %r340, %r341, %r342, %r343}, [%r335], %r109;
	wmma.load.b.sync.aligned.row.m16n16k16.shared.f16 	{%r344, %r345, %r346, %r347, %r348, %r349, %r350, %r351}, [%r118], %r109;
	wmma.load.b.sync.aligned.row.m16n16k16.shared.f16 	{%r352, %r353, %r354, %r355, %r356, %r357, %r358, %r359}, [%r118], %r109;
	wmma.mma.sync.aligned.row.row.m16n16k16.f32.f32 {%f195, %f196, %f197, %f198, %f199, %f200, %f201, %f202}, {%r336, %r337, %r338, %r339, %r340, %r341, %r342, %r343}, {%r344, %r345, %r346, %r347, %r348, %r349, %r350, %r351}, {%f179, %f180, %f181, %f182, %f183, %f184, %f185, %f186};
	wmma.mma.sync.aligned.row.row.m16n16k16.f32.f32 {%f203, %f204, %f205, %f206, %f207, %f208, %f209, %f210}, {%r336, %r337, %r338, %r339, %r340, %r341, %r342, %r343}, {%r352, %r353, %r354, %r355, %r356, %r357, %r358, %r359}, {%f187, %f188, %f189, %f190, %f191, %f192, %f193, %f194};
	add.s32 	%r360, %r108, 320;
	wmma.load.a.sync.aligned.row.m16n16k16.shared.f16 	{%r361, %r362, %r363, %r364, %r365, %r366, %r367, %r368}, [%r360], %r109;
	wmma.load.b.sync.aligned.row.m16n16k16.shared.f16 	{%r369, %r370, %r371, %r372, %r373, %r374, %r375, %r376}, [%r118], %r109;
	wmma.load.b.sync.aligned.row.m16n16k16.shared.f16 	{%r377, %r378, %r379, %r380, %r381, %r382, %r383, %r384}, [%r118], %r109;
	wmma.mma.sync.aligned.row.row.m16n16k16.f32.f32 {%f211, %f212, %f213, %f214, %f215, %f216, %f217, %f218}, {%r361, %r362, %r363, %r364, %r365, %r366, %r367, %r368}, {%r369, %r370, %r371, %r372, %r373, %r374, %r375, %r376}, {%f195, %f196, %f197, %f198, %f199, %f200, %f201, %f202};
	wmma.mma.sync.aligned.row.row.m16n16k16.f32.f32 {%f219, %f220, %f221, %f222, %f223, %f224, %f225, %f226}, {%r361, %r362, %r363, %r364, %r365, %r366, %r367, %r368}, {%r377, %r378, %r379, %r380, %r381, %r382, %r383, %r384}, {%f203, %f204, %f205, %f206, %f207, %f208, %f209, %f210};
	add.s32 	%r385, %r108, 352;
	wmma.load.a.sync.aligned.row.m16n16k16.shared.f16 	{%r386, %r387, %r388, %r389, %r390, %r391, %r392, %r393}, [%r385], %r109;
	wmma.load.b.sync.aligned.row.m16n16k16.shared.f16 	{%r394, %r395, %r396, %r397, %r398, %r399, %r400, %r401}, [%r118], %r109;
	wmma.load.b.sync.aligned.row.m16n16k16.shared.f16 	{%r402, %r403, %r404, %r405, %r406, %r407, %r408, %r409}, [%r118], %r109;
	wmma.mma.sync.aligned.row.row.m16n16k16.f32.f32 {%f227, %f228, %f229, %f230, %f231, %f232, %f233, %f234}, {%r386, %r387, %r388, %r389, %r390, %r391, %r392, %r393}, {%r394, %r395, %r396, %r397, %r398, %r399, %r400, %r401}, {%f211, %f212, %f213, %f214, %f215, %f216, %f217, %f218};
	wmma.mma.sync.aligned.row.row.m16n16k16.f32.f32 {%f235, %f236, %f237, %f238, %f239, %f240, %f241, %f242}, {%r386, %r387, %r388, %r389, %r390, %r391, %r392, %r393}, {%r402, %r403, %r404, %r405, %r406, %r407, %r408, %r409}, {%f219, %f220, %f221, %f222, %f223, %f224, %f225, %f226};
	add.s32 	%r410, %r108, 384;
	wmma.load.a.sync.aligned.row.m16n16k16.shared.f16 	{%r411, %r412, %r413, %r414, %r415, %r416, %r417, %r418}, [%r410], %r109;
	wmma.load.b.sync.aligned.row.m16n16k16.shared.f16 	{%r419, %r420, %r421, %r422, %r423, %r424, %r425, %r426}, [%r118], %r109;
	wmma.load.b.sync.aligned.row.m16n16k16.shared.f16 	{%r427, %r428, %r429, %r430, %r431, %r432, %r433, %r434}, [%r118], %r109;
	wmma.mma.sync.aligned.row.row.m16n16k16.f32.f32 {%f243, %f244, %f245, %f246, %f247, %f248, %f249, %f250}, {%r411, %r412, %r413, %r414, %r415, %r416, %r417, %r418}, {%r419, %r420, %r421, %r422, %r423, %r424, %r425, %r426}, {%f227, %f228, %f229, %f230, %f231, %f232, %f233, %f234};
	wmma.mma.sync.aligned.row.row.m16n16k16.f32.f32 {%f251, %f252, %f253, %f254, %f255, %f256, %f257, %f258}, {%r411, %r412, %r413, %r414, %r415, %r416, %r417, %r418}, {%r427, %r428, %r429, %r430, %r431, %r432, %r433, %r434}, {%f235, %f236, %f237, %f238, %f239, %f240, %f241, %f242};
	add.s32 	%r435, %r108, 416;
	wmma.load.a.sync.aligned.row.m16n16k16.shared.f16 	{%r436, %r437, %r438, %r439, %r440, %r441, %r442, %r443}, [%r435], %r109;
	wmma.load.b.sync.aligned.row.m16n16k16.shared.f16 	{%r444, %r445, %r446, %r447, %r448, %r449, %r450, %r451}, [%r118], %r109;
	wmma.load.b.sync.aligned.row.m16n16k16.shared.f16 	{%r452, %r453, %r454, %r455, %r456, %r457, %r458, %r459}, [%r118], %r109;
	wmma.mma.sync.aligned.row.row.m16n16k16.f32.f32 {%f259, %f260, %f261, %f262, %f263, %f264, %f265, %f266}, {%r436, %r437, %r438, %r439, %r440, %r441, %r442, %r443}, {%r444, %r445, %r446, %r447, %r448, %r449, %r450, %r451}, {%f243, %f244, %f245, %f246, %f247, %f248, %f249, %f250};
	wmma.mma.sync.aligned.row.row.m16n16k16.f32.f32 {%f267, %f268, %f269, %f270, %f271, %f272, %f273, %f274}, {%r436, %r437, %r438, %r439, %r440, %r441, %r442, %r443}, {%r452, %r453, %r454, %r455, %r456, %r457, %r458, %r459}, {%f251, %f252, %f253, %f254, %f255, %f256, %f257, %f258};
	add.s32 	%r460, %r108, 448;
	wmma.load.a.sync.aligned.row.m16n16k16.shared.f16 	{%r461, %r462, %r463, %r464, %r465, %r466, %r467, %r468}, [%r460], %r109;
	wmma.load.b.sync.aligned.row.m16n16k16.shared.f16 	{%r469, %r470, %r471, %r472, %r473, %r474, %r475, %r476}, [%r118], %r109;
	wmma.load.b.sync.aligned.row.m16n16k16.shared.f16 	{%r477, %r478, %r479, %r480, %r481, %r482, %r483, %r484}, [%r118], %r109;
	wmma.mma.sync.aligned.row.row.m16n16k16.f32.f32 {%f275, %f276, %f277, %f278, %f279, %f280, %f281, %f282}, {%r461, %r462, %r463, %r464, %r465, %r466, %r467, %r468}, {%r469, %r470, %r471, %r472, %r473, %r474, %r475, %r476}, {%f259, %f260, %f261, %f262, %f263, %f264, %f265, %f266};
	wmma.mma.sync.aligned.row.row.m16n16k16.f32.f32 {%f283, %f284, %f285, %f286, %f287, %f288, %f289, %f290}, {%r461, %r462, %r463, %r464, %r465, %r466, %r467, %r468}, {%r477, %r478, %r479, %r480, %r481, %r482, %r483, %r484}, {%f267, %f268, %f269, %f270, %f271, %f272, %f273, %f274};
	add.s32 	%r485, %r108, 480;
	wmma.load.a.sync.aligned.row.m16n16k16.shared.f16 	{%r486, %r487, %r488, %r489, %r490, %r491, %r492, %r493}, [%r485], %r109;
	wmma.load.b.sync.aligned.row.m16n16k16.shared.f16 	{%r494, %r495, %r496, %r497, %r498, %r499, %r500, %r501}, [%r118], %r109;
	wmma.load.b.sync.aligned.row.m16n16k16.shared.f16 	{%r502, %r503, %r504, %r505, %r506, %r507, %r508, %r509}, [%r118], %r109;
	wmma.mma.sync.aligned.row.row.m16n16k16.f32.f32 {%f291, %f292, %f293, %f294, %f295, %f296, %f297, %f298}, {%r486, %r487, %r488, %r489, %r490, %r491, %r492, %r493}, {%r494, %r495, %r496, %r497, %r498, %r499, %r500, %r501}, {%f275, %f276, %f277, %f278, %f279, %f280, %f281, %f282};
	wmma.mma.sync.aligned.row.row.m16n16k16.f32.f32 {%f299, %f300, %f301, %f302, %f303, %f304, %f305, %f306}, {%r486, %r487, %r488, %r489, %r490, %r491, %r492, %r493}, {%r502, %r503, %r504, %r505, %r506, %r507, %r508, %r509}, {%f283, %f284, %f285, %f286, %f287, %f288, %f289, %f290};
	add.s32 	%r510, %r108, 512;
	wmma.load.a.sync.aligned.row.m16n16k16.shared.f16 	{%r511, %r512, %r513, %r514, %r515, %r516, %r517, %r518}, [%r510], %r109;
	wmma.load.b.sync.aligned.row.m16n16k16.shared.f16 	{%r519, %r520, %r521, %r522, %r523, %r524, %r525, %r526}, [%r118], %r109;
	wmma.load.b.sync.aligned.row.m16n16k16.shared.f16 	{%r527, %r528, %r529, %r530, %r531, %r532, %r533, %r534}, [%r118], %r109;
	wmma.mma.sync.aligned.row.row.m16n16k16.f32.f32 {%f307, %f308, %f309, %f310, %f311, %f312, %f313, %f314}, {%r511, %r512, %r513, %r514, %r515, %r516, %r517, %r518}, {%r519, %r520, %r521, %r522, %r523, %r524, %r525, %r526}, {%f291, %f292, %f293, %f294, %f295, %f296, %f297, %f298};
	wmma.mma.sync.aligned.row.row.m16n16k16.f32.f32 {%f315, %f316, %f317, %f318, %f319, %f320, %f321, %f322}, {%r511, %r512, %r513, %r514, %r515, %r516, %r517, %r518}, {%r527, %r528, %r529, %r530, %r531, %r532, %r533, %r534}, {%f299, %f300, %f301, %f302, %f303, %f304, %f305, %f306};
	add.s32 	%r535, %r108, 544;
	wmma.load.a.sync.aligned.row.m16n16k16.shared.f16 	{%r536, %r537, %r538, %r539, %r540, %r541, %r542, %r543}, [%r535], %r109;
	wmma.load.b.sync.aligned.row.m16n16k16.shared.f16 	{%r544, %r545, %r546, %r547, %r548, %r549, %r550, %r551}, [%r118], %r109;
	wmma.load.b.sync.aligned.row.m16n16k16.shared.f16 	{%r552, %r553, %r554, %r555, %r556, %r557, %r558, %r559}, [%r118], %r109;
	wmma.mma.sync.aligned.row.row.m16n16k16.f32.f32 {%f323, %f324, %f325, %f326, %f327, %f328, %f329, %f330}, {%r536, %r537, %r538, %r539, %r540, %r541, %r542, %r543}, {%r544, %r545, %r546, %r547, %r548, %r549, %r550, %r551}, {%f307, %f308, %f309, %f310, %f311, %f312, %f313, %f314};
	wmma.mma.sync.aligned.row.row.m16n16k16.f32.f32 {%f331, %f332, %f333, %f334, %f335, %f336, %f337, %f338}, {%r536, %r537, %r538, %r539, %r540, %r541, %r542, %r543}, {%r552, %r553, %r554, %r555, %r556, %r557, %r558, %r559}, {%f315, %f316, %f317, %f318, %f319, %f320, %f321, %f322};
	add.s32 	%r560, %r108, 576;
	wmma.load.a.sync.aligned.row.m16n16k16.shared.f16 	{%r561, %r562, %r563, %r564, %r565, %r566, %r567, %r568}, [%r560], %r109;
	wmma.load.b.sync.aligned.row.m16n16k16.shared.f16 	{%r569, %r570, %r571, %r572, %r573, %r574, %r575, %r576}, [%r118], %r109;
	wmma.load.b.sync.aligned.row.m16n16k16.shared.f16 	{%r577, %r578, %r579, %r580, %r581, %r582, %r583, %r584}, [%r118], %r109;
	wmma.mma.sync.aligned.row.row.m16n16k16.f32.f32 {%f339, %f340, %f341, %f342, %f343, %f344, %f345, %f346}, {%r561, %r562, %r563, %r564, %r565, %r566, %r567, %r568}, {%r569, %r570, %r571, %r572, %r573, %r574, %r575, %r576}, {%f323, %f324, %f325, %f326, %f327, %f328, %f329, %f330};
	wmma.mma.sync.aligned.row.row.m16n16k16.f32.f32 {%f347, %f348, %f349, %f350, %f351, %f352, %f353, %f354}, {%r561, %r562, %r563, %r564, %r565, %r566, %r567, %r568}, {%r577, %r578, %r579, %r580, %r581, %r582, %r583, %r584}, {%f331, %f332, %f333, %f334, %f335, %f336, %f337, %f338};
	add.s32 	%r585, %r108, 608;
	wmma.load.a.sync.aligned.row.m16n16k16.shared.f16 	{%r586, %r587, %r588, %r589, %r590, %r591, %r592, %r593}, [%r585], %r109;
	wmma.load.b.sync.aligned.row.m16n16k16.shared.f16 	{%r594, %r595, %r596, %r597, %r598, %r599, %r600, %r601}, [%r118], %r109;
	wmma.load.b.sync.aligned.row.m16n16k16.shared.f16 	{%r602, %r603, %r604, %r605, %r606, %r607, %r608, %r609}, [%r118], %r109;
	wmma.mma.sync.aligned.row.row.m16n16k16.f32.f32 {%f355, %f356, %f357, %f358, %f359, %f360, %f361, %f362}, {%r586, %r587, %r588, %r589, %r590, %r591, %r592, %r593}, {%r594, %r595, %r596, %r597, %r598, %r599, %r600, %r601}, {%f339, %f340, %f341, %f342, %f343, %f344, %f345, %f346};
	wmma.mma.sync.aligned.row.row.m16n16k16.f32.f32 {%f363, %f364, %f365, %f366, %f367, %f368, %f369, %f370}, {%r586, %r587, %r588, %r589, %r590, %r591, %r592, %r593}, {%r602, %r603, %r604, %r605, %r606, %r607, %r608, %r609}, {%f347, %f348, %f349, %f350, %f351, %f352, %f353, %f354};
	add.s32 	%r610, %r108, 640;
	wmma.load.a.sync.aligned.row.m16n16k16.shared.f16 	{%r611, %r612, %r613, %r614, %r615, %r616, %r617, %r618}, [%r610], %r109;
	wmma.load.b.sync.aligned.row.m16n16k16.shared.f16 	{%r619, %r620, %r621, %r622, %r623, %r624, %r625, %r626}, [%r118], %r109;
	wmma.load.b.sync.aligned.row.m16n16k16.shared.f16 	{%r627, %r628, %r629, %r630, %r631, %r632, %r633, %r634}, [%r118], %r109;
	wmma.mma.sync.aligned.row.row.m16n16k16.f32.f32 {%f371, %f372, %f373, %f374, %f375, %f376, %f377, %f378}, {%r611, %r612, %r613, %r614, %r615, %r616, %r617, %r618}, {%r619, %r620, %r621, %r622, %r623, %r624, %r625, %r626}, {%f355, %f356, %f357, %f358, %f359, %f360, %f361, %f362};
	wmma.mma.sync.aligned.row.row.m16n16k16.f32.f32 {%f379, %f380, %f381, %f382, %f383, %f384, %f385, %f386}, {%r611, %r612, %r613, %r614, %r615, %r616, %r617, %r618}, {%r627, %r628, %r629, %r630, %r631, %r632, %r633, %r634}, {%f363, %f364, %f365, %f366, %f367, %f368, %f369, %f370};
	add.s32 	%r635, %r108, 672;
	wmma.load.a.sync.aligned.row.m16n16k16.shared.f16 	{%r636, %r637, %r638, %r639, %r640, %r641, %r642, %r643}, [%r635], %r109;
	wmma.load.b.sync.aligned.row.m16n16k16.shared.f16 	{%r644, %r645, %r646, %r647, %r648, %r649, %r650, %r651}, [%r118], %r109;
	wmma.load.b.sync.aligned.row.m16n16k16.shared.f16 	{%r652, %r653, %r654, %r655, %r656, %r657, %r658, %r659}, [%r118], %r109;
	wmma.mma.sync.aligned.row.row.m16n16k16.f32.f32 {%f387, %f388, %f389, %f390, %f391, %f392, %f393, %f394}, {%r636, %r637, %r638, %r639, %r640, %r641, %r642, %r643}, {%r644, %r645, %r646, %r647, %r648, %r649, %r650, %r651}, {%f371, %f372, %f373, %f374, %f375, %f376, %f377, %f378};
	wmma.mma.sync.aligned.row.row.m16n16k16.f32.f32 {%f395, %f396, %f397, %f398, %f399, %f400, %f401, %f402}, {%r636, %r637, %r638, %r639, %r640, %r641, %r642, %r643}, {%r652, %r653, %r654, %r655, %r656, %r657, %r658, %r659}, {%f379, %f380, %f381, %f382, %f383, %f384, %f385, %f386};
	add.s32 	%r660, %r108, 704;
	wmma.load.a.sync.aligned.row.m16n16k16.shared.f16 	{%r661, %r662, %r663, %r664, %r665, %r666, %r667, %r668}, [%r660], %r109;
	wmma.load.b.sync.aligned.row.m16n16k16.shared.f16 	{%r669, %r670, %r671, %r672, %r673, %r674, %r675, %r676}, [%r118], %r109;
	wmma.load.b.sync.aligned.row.m16n16k16.shared.f16 	{%r677, %r678, %r679, %r680, %r681, %r682, %r683, %r684}, [%r118], %r109;
	wmma.mma.sync.aligned.row.row.m16n16k16.f32.f32 {%f403, %f404, %f405, %f406, %f407, %f408, %f409, %f410}, {%r661, %r662, %r663, %r664, %r665, %r666, %r667, %r668}, {%r669, %r670, %r671, %r672, %r673, %r674, %r675, %r676}, {%f387, %f388, %f389, %f390, %f391, %f392, %f393, %f394};
	wmma.mma.sync.aligned.row.row.m16n16k16.f32.f32 {%f411, %f412, %f413, %f414, %f415, %f416, %f417, %f418}, {%r661, %r662, %r663, %r664, %r665, %r666, %r667, %r668}, {%r677, %r678, %r679, %r680, %r681, %r682, %r683, %r684}, {%f395, %f396, %f397, %f398, %f399, %f400, %f401, %f402};
	add.s32 	%r685, %r108, 736;
	wmma.load.a.sync.aligned.row.m16n16k16.shared.f16 	{%r686, %r687, %r688, %r689, %r690, %r691, %r692, %r693}, [%r685], %r109;
	wmma.load.b.sync.aligned.row.m16n16k16.shared.f16 	{%r694, %r695, %r696, %r697, %r698, %r699, %r700, %r701}, [%r118], %r109;
	wmma.load.b.sync.aligned.row.m16n16k16.shared.f16 	{%r702, %r703, %r704, %r705, %r706, %r707, %r708, %r709}, [%r118], %r109;
	wmma.mma.sync.aligned.row.row.m16n16k16.f32.f32 {%f419, %f420, %f421, %f422, %f423, %f424, %f425, %f426}, {%r686, %r687, %r688, %r689, %r690, %r691, %r692, %r693}, {%r694, %r695, %r696, %r697, %r698, %r699, %r700, %r701}, {%f403, %f404, %f405, %f406, %f407, %f408, %f409, %f410};
	wmma.mma.sync.aligned.row.row.m16n16k16.f32.f32 {%f427, %f428, %f429, %f430, %f431, %f432, %f433, %f434}, {%r686, %r687, %r688, %r689, %r690, %r691, %r692, %r693}, {%r702, %r703, %r704, %r705, %r706, %r707, %r708, %r709}, {%f411, %f412, %f413, %f414, %f415, %f416, %f417, %f418};
	add.s32 	%r710, %r108, 768;
	wmma.load.a.sync.aligned.row.m16n16k16.shared.f16 	{%r711, %r712, %r713, %r714, %r715, %r716, %r717, %r718}, [%r710], %r109;
	wmma.load.b.sync.aligned.row.m16n16k16.shared.f16 	{%r719, %r720, %r721, %r722, %r723, %r724, %r725, %r726}, [%r118], %r109;
	wmma.load.b.sync.aligned.row.m16n16k16.shared.f16 	{%r727, %r728, %r729, %r730, %r731, %r732, %r733, %r734}, [%r118], %r109;
	wmma.mma.sync.aligned.row.row.m16n16k16.f32.f32 {%f435, %f436, %f437, %f438, %f439, %f440, %f441, %f442}, {%r711, %r712, %r713, %r714, %r715, %r716, %r717, %r718}, {%r719, %r720, %r721, %r722, %r723, %r724, %r725, %r726}, {%f419, %f420, %f421, %f422, %f423, %f424, %f425, %f426};
	wmma.mma.sync.aligned.row.row.m16n16k16.f32.f32 {%f443, %f444, %f445, %f446, %f447, %f448, %f449, %f450}, {%r711, %r712, %r713, %r714, %r715, %r716, %r717, %r718}, {%r727, %r728, %r729, %r730, %r731, %r732, %r733, %r734}, {%f427, %f428, %f429, %f430, %f431, %f432, %f433, %f434};
	add.s32 	%r735, %r108, 800;
	wmma.load.a.sync.aligned.row.m16n16k16.shared.f16 	{%r736, %r737, %r738, %r739, %r740, %r741, %r742, %r743}, [%r735], %r109;
	wmma.load.b.sync.aligned.row.m16n16k16.shared.f16 	{%r744, %r745, %r746, %r747, %r748, %r749, %r750, %r751}, [%r118], %r109;
	wmma.load.b.sync.aligned.row.m16n16k16.shared.f16 	{%r752, %r753, %r754, %r755, %r756, %r757, %r758, %r759}, [%r118], %r109;
	wmma.mma.sync.aligned.row.row.m16n16k16.f32.f32 {%f451, %f452, %f453, %f454, %f455, %f456, %f457, %f458}, {%r736, %r737, %r738, %r739, %r740, %r741, %r742, %r743}, {%r744, %r745, %r746, %r747, %r748, %r749, %r750, %r751}, {%f435, %f436, %f437, %f438, %f439, %f440, %f441, %f442};
	wmma.mma.sync.aligned.row.row.m16n16k16.f32.f32 {%f459, %f460, %f461, %f462, %f463, %f464, %f465, %f466}, {%r736, %r737, %r738, %r739, %r740, %r741, %r742, %r743}, {%r752, %r753, %r754, %r755, %r756, %r757, %r758, %r759}, {%f443, %f444, %f445, %f446, %f447, %f448, %f449, %f450};
	add.s32 	%r760, %r108, 832;
	wmma.load.a.sync.aligned.row.m16n16k16.shared.f16 	{%r761, %r762, %r763, %r764, %r765, %r766, %r767, %r768}, [%r760], %r109;
	wmma.load.b.sync.aligned.row.m16n16k16.shared.f16 	{%r769, %r770, %r771, %r772, %r773, %r774, %r775, %r776}, [%r118], %r109;
	wmma.load.b.sync.aligned.row.m16n16k16.shared.f16 	{%r777, %r778, %r779, %r780, %r781, %r782, %r783, %r784}, [%r118], %r109;
	wmma.mma.sync.aligned.row.row.m16n16k16.f32.f32 {%f467, %f468, %f469, %f470, %f471, %f472, %f473, %f474}, {%r761, %r762, %r763, %r764, %r765, %r766, %r767, %r768}, {%r769, %r770, %r771, %r772, %r773, %r774, %r775, %r776}, {%f451, %f452, %f453, %f454, %f455, %f456, %f457, %f458};
	wmma.mma.sync.aligned.row.row.m16n16k16.f32.f32 {%f475, %f476, %f477, %f478, %f479, %f480, %f481, %f482}, {%r761, %r762, %r763, %r764, %r765, %r766, %r767, %r768}, {%r777, %r778, %r779, %r780, %r781, %r782, %r783, %r784}, {%f459, %f460, %f461, %f462, %f463, %f464, %f465, %f466};
	add.s32 	%r785, %r108, 864;
	wmma.load.a.sync.aligned.row.m16n16k16.shared.f16 	{%r786, %r787, %r788, %r789, %r790, %r791, %r792, %r793}, [%r785], %r109;
	wmma.load.b.sync.aligned.row.m16n16k16.shared.f16 	{%r794, %r795, %r796, %r797, %r798, %r799, %r800, %r801}, [%r118], %r109;
	wmma.load.b.sync.aligned.row.m16n16k16.shared.f16 	{%r802, %r803, %r804, %r805, %r806, %r807, %r808, %r809}, [%r118], %r109;
	wmma.mma.sync.aligned.row.row.m16n16k16.f32.f32 {%f483, %f484, %f485, %f486, %f487, %f488, %f489, %f490}, {%r786, %r787, %r788, %r789, %r790, %r791, %r792, %r793}, {%r794, %r795, %r796, %r797, %r798, %r799, %r800, %r801}, {%f467, %f468, %f469, %f470, %f471, %f472, %f473, %f474};
	wmma.mma.sync.aligned.row.row.m16n16k16.f32.f32 {%f491, %f492, %f493, %f494, %f495, %f496, %f497, %f498}, {%r786, %r787, %r788, %r789, %r790, %r791, %r792, %r793}, {%r802, %r803, %r804, %r805, %r806, %r807, %r808, %r809}, {%f475, %f476, %f477, %f478, %f479, %f480, %f481, %f482};
	add.s32 	%r810, %r108, 896;
	wmma.load.a.sync.aligned.row.m16n16k16.shared.f16 	{%r811, %r812, %r813, %r814, %r815, %r816, %r817, %r818}, [%r810], %r109;
	wmma.load.b.sync.aligned.row.m16n16k16.shared.f16 	{%r819, %r820, %r821, %r822, %r823, %r824, %r825, %r826}, [%r118], %r109;
	wmma.load.b.sync.aligned.row.m16n16k16.shared.f16 	{%r827, %r828, %r829, %r830, %r831, %r832, %r833, %r834}, [%r118], %r109;
	wmma.mma.sync.aligned.row.row.m16n16k16.f32.f32 {%f499, %f500, %f501, %f502, %f503, %f504, %f505, %f506}, {%r811, %r812, %r813, %r814, %r815, %r816, %r817, %r818}, {%r819, %r820, %r821, %r822, %r823, %r824, %r825, %r826}, {%f483, %f484, %f485, %f486, %f487, %f488, %f489, %f490};
	wmma.mma.sync.aligned.row.row.m16n16k16.f32.f32 {%f507, %f508, %f509, %f510, %f511, %f512, %f513, %f514}, {%r811, %r812, %r813, %r814, %r815, %r816, %r817, %r818}, {%r827, %r828, %r829, %r830, %r831, %r832, %r833, %r834}, {%f491, %f492, %f493, %f494, %f495, %f496, %f497, %f498};
	add.s32 	%r835, %r108, 928;
	wmma.load.a.sync.aligned.row.m16n16k16.shared.f16 	{%r836, %r837, %r838, %r839, %r840, %r841, %r842, %r843}, [%r835], %r109;
	wmma.load.b.sync.aligned.row.m16n16k16.shared.f16 	{%r844, %r845, %r846, %r847, %r848, %r849, %r850, %r851}, [%r118], %r109;
	wmma.load.b.sync.aligned.row.m16n16k16.shared.f16 	{%r852, %r853, %r854, %r855, %r856, %r857, %r858, %r859}, [%r118], %r109;
	wmma.mma.sync.aligned.row.row.m16n16k16.f32.f32 {%f515, %f516, %f517, %f518, %f519, %f520, %f521, %f522}, {%r836, %r837, %r838, %r839, %r840, %r841, %r842, %r843}, {%r844, %r845, %r846, %r847, %r848, %r849, %r850, %r851}, {%f499, %f500, %f501, %f502, %f503, %f504, %f505, %f506};
	wmma.mma.sync.aligned.row.row.m16n16k16.f32.f32 {%f523, %f524, %f525, %f526, %f527, %f528, %f529, %f530}, {%r836, %r837, %r838, %r839, %r840, %r841, %r842, %r843}, {%r852, %r853, %r854, %r855, %r856, %r857, %r858, %r859}, {%f507, %f508, %f509, %f510, %f511, %f512, %f513, %f514};
	add.s32 	%r860, %r108, 960;
	wmma.load.a.sync.aligned.row.m16n16k16.shared.f16 	{%r861, %r862, %r863, %r864, %r865, %r866, %r867, %r868}, [%r860], %r109;
	wmma.load.b.sync.aligned.row.m16n16k16.shared.f16 	{%r869, %r870, %r871, %r872, %r873, %r874, %r875, %r876}, [%r118], %r109;
	wmma.load.b.sync.aligned.row.m16n16k16.shared.f16 	{%r877, %r878, %r879, %r880, %r881, %r882, %r883, %r884}, [%r118], %r109;
	wmma.mma.sync.aligned.row.row.m16n16k16.f32.f32 {%f531, %f532, %f533, %f534, %f535, %f536, %f537, %f538}, {%r861, %r862, %r863, %r864, %r865, %r866, %r867, %r868}, {%r869, %r870, %r871, %r872, %r873, %r874, %r875, %r876}, {%f515, %f516, %f517, %f518, %f519, %f520, %f521, %f522};
	wmma.mma.sync.aligned.row.row.m16n16k16.f32.f32 {%f539, %f540, %f541, %f542, %f543, %f544, %f545, %f546}, {%r861, %r862, %r863, %r864, %r865, %r866, %r867, %r868}, {%r877, %r878, %r879, %r880, %r881, %r882, %r883, %r884}, {%f523, %f524, %f525, %f526, %f527, %f528, %f529, %f530};
	add.s32 	%r885, %r108, 992;
	wmma.load.a.sync.aligned.row.m16n16k16.shared.f16 	{%r48, %r49, %r50, %r51, %r52, %r53, %r54, %r55}, [%r885], %r109;
	wmma.load.b.sync.aligned.row.m16n16k16.shared.f16 	{%r56, %r57, %r58, %r59, %r886, %r887, %r888, %r889}, [%r118], %r109;
	wmma.load.b.sync.aligned.row.m16n16k16.shared.f16 	{%r60, %r61, %r62, %r63, %r890, %r891, %r892, %r893}, [%r118], %r109;
	wmma.mma.sync.aligned.row.row.m16n16k16.f32.f32 {%f661, %f660, %f659, %f658, %f657, %f656, %f655, %f654}, {%r48, %r49, %r50, %r51, %r52, %r53, %r54, %r55}, {%r56, %r57, %r58, %r59, %r886, %r887, %r888, %r889}, {%f531, %f532, %f533, %f534, %f535, %f536, %f537, %f538};
	wmma.mma.sync.aligned.row.row.m16n16k16.f32.f32 {%f653, %f652, %f651, %f650, %f649, %f648, %f647, %f646}, {%r48, %r49, %r50, %r51, %r52, %r53, %r54, %r55}, {%r60, %r61, %r62, %r63, %r890, %r891, %r892, %r893}, {%f539, %f540, %f541, %f542, %f543, %f544, %f545, %f546};
	add.s32 	%r1034, %r1034, 512;
	setp.lt.s32 	%p6, %r1034, %r80;
	@%p6 bra 	$L__BB0_2;
	add.s32 	%r895, %r108, 32768;
	mov.b32 	%r896, 16;
	wmma.load.c.sync.aligned.row.m16n16k16.shared.f32 	{%f547, %f548, %f549, %f550, %f551, %f552, %f553, %f554}, [%r895], %r896;
	wmma.load.c.sync.aligned.row.m16n16k16.shared.f32 	{%f555, %f556, %f557, %f558, %f559, %f560, %f561, %f562}, [%r895], %r896;
	add.f32 	%f33, %f661, %f547;
	add.f32 	%f34, %f660, %f548;
	add.f32 	%f35, %f659, %f549;
	add.f32 	%f36, %f658, %f550;
	add.f32 	%f37, %f657, %f551;
	add.f32 	%f38, %f656, %f552;
	add.f32 	%f39, %f655, %f553;
	add.f32 	%f40, %f654, %f554;
	add.f32 	%f41, %f653, %f555;
	add.f32 	%f42, %f652, %f556;
	add.f32 	%f43, %f651, %f557;
	add.f32 	%f44, %f650, %f558;
	add.f32 	%f45, %f649, %f559;
	add.f32 	%f46, %f648, %f560;
	add.f32 	%f47, %f647, %f561;
	add.f32 	%f48, %f646, %f562;
	bar.sync 	0;
	setp.eq.f32 	%p7, %f33, %f37;
	@%p7 bra 	$L__BB0_9;
	mov.u64 	%rd33, $str;
	cvta.global.u64 	%rd34, %rd33;
	{ // callseq 0, 0
	.param .b64 param0;
	st.param.b64 	[param0], %rd34;
	.param .b64 param1;
	st.param.b64 	[param1], 0;
	.param .b32 retval0;
	call.uni (retval0), 
	vprintf, 
	(
	param0, 
	param1
	);
	ld.param.b32 	%r897, [retval0];
	} // callseq 0
	mov.b32 	%r899, -1;
	st.global.u32 	[%rd3], %r899;
$L__BB0_9:
	setp.eq.f32 	%p8, %f41, %f45;
	@%p8 bra 	$L__BB0_11;
	mov.u64 	%rd35, $str$1;
	cvta.global.u64 	%rd36, %rd35;
	{ // callseq 1, 0
	.param .b64 param0;
	st.param.b64 	[param0], %rd36;
	.param .b64 param1;
	st.param.b64 	[param1], 0;
	.param .b32 retval0;
	call.uni (retval0), 
	vprintf, 
	(
	param0, 
	param1
	);
	ld.param.b32 	%r900, [retval0];
	} // callseq 1
	mov.b32 	%r902, 1;
	st.global.u32 	[%rd3], %r902;
$L__BB0_11:
	setp.eq.f32 	%p9, %f34, %f38;
	@%p9 bra 	$L__BB0_13;
	mov.u64 	%rd37, $str;
	cvta.global.u64 	%rd38, %rd37;
	{ // callseq 2, 0
	.param .b64 param0;
	st.param.b64 	[param0], %rd38;
	.param .b64 param1;
	st.param.b64 	[param1], 0;
	.param .b32 retval0;
	call.uni (retval0), 
	vprintf, 
	(
	param0, 
	param1
	);
	ld.param.b32 	%r903, [retval0];
	} // callseq 2
	mov.b32 	%r905, -1;
	st.global.u32 	[%rd3], %r905;
$L__BB0_13:
	setp.eq.f32 	%p10, %f42, %f46;
	@%p10 bra 	$L__BB0_15;
	mov.u64 	%rd39, $str$1;
	cvta.global.u64 	%rd40, %rd39;
	{ // callseq 3, 0
	.param .b64 param0;
	st.param.b64 	[param0], %rd40;
	.param .b64 param1;
	st.param.b64 	[param1], 0;
	.param .b32 retval0;
	call.uni (retval0), 
	vprintf, 
	(
	param0, 
	param1
	);
	ld.param.b32 	%r906, [retval0];
	} // callseq 3
	mov.b32 	%r908, 1;
	st.global.u32 	[%rd3], %r908;
$L__BB0_15:
	setp.eq.f32 	%p11, %f35, %f39;
	@%p11 bra 	$L__BB0_17;
	mov.u64 	%rd41, $str;
	cvta.global.u64 	%rd42, %rd41;
	{ // callseq 4, 0
	.param .b64 param0;
	st.param.b64 	[param0], %rd42;
	.param .b64 param1;
	st.param.b64 	[param1], 0;
	.param .b32 retval0;
	call.uni (retval0), 
	vprintf, 
	(
	param0, 
	param1
	);
	ld.param.b32 	%r909, [retval0];
	} // callseq 4
	mov.b32 	%r911, -1;
	st.global.u32 	[%rd3], %r911;
$L__BB0_17:
	setp.eq.f32 	%p12, %f43, %f47;
	@%p12 bra 	$L__BB0_19;
	mov.u64 	%rd43, $str$1;
	cvta.global.u64 	%rd44, %rd43;
	{ // callseq 5, 0
	.param .b64 param0;
	st.param.b64 	[param0], %rd44;
	.param .b64 param1;
	st.param.b64 	[param1], 0;
	.param .b32 retval0;
	call.uni (retval0), 
	vprintf, 
	(
	param0, 
	param1
	);
	ld.param.b32 	%r912, [retval0];
	} // callseq 5
	mov.b32 	%r914, 1;
	st.global.u32 	[%rd3], %r914;
$L__BB0_19:
	setp.eq.f32 	%p13, %f36, %f40;
	@%p13 bra 	$L__BB0_21;
	mov.u64 	%rd45, $str;
	cvta.global.u64 	%rd46, %rd45;
	{ // callseq 6, 0
	.param .b64 param0;
	st.param.b64 	[param0], %rd46;
	.param .b64 param1;
	st.param.b64 	[param1], 0;
	.param .b32 retval0;
	call.uni (retval0), 
	vprintf, 
	(
	param0, 
	param1
	);
	ld.param.b32 	%r915, [retval0];
	} // callseq 6
	mov.b32 	%r917, -1;
	st.global.u32 	[%rd3], %r917;
$L__BB0_21:
	setp.eq.f32 	%p14, %f44, %f48;
	@%p14 bra 	$L__BB0_23;
	mov.u64 	%rd47, $str$1;
	cvta.global.u64 	%rd48, %rd47;
	{ // callseq 7, 0
	.param .b64 param0;
	st.param.b64 	[param0], %rd48;
	.param .b64 param1;
	st.param.b64 	[param1], 0;
	.param .b32 retval0;
	call.uni (retval0), 
	vprintf, 
	(
	param0, 
	param1
	);
	ld.param.b32 	%r918, [retval0];
	} // callseq 7
	mov.b32 	%r920, 1;
	st.global.u32 	[%rd3], %r920;
$L__BB0_23:
	bar.sync 	0;
	ld.global.u32 	%r921, [%rd3];
	setp.eq.s32 	%p15, %r921, 1;
	@%p15 bra 	$L__BB0_47;
	setp.ne.s32 	%p16, %r921, -1;
	@%p16 bra 	$L__BB0_69;
	mov.b32 	{%rs57, %rs58}, %r56;
	mov.b32 	{%rs59, %rs60}, %r57;
	mov.b32 	{%rs61, %rs62}, %r58;
	mov.b32 	{%rs63, %rs64}, %r59;
	// begin inline asm
	mov.u32 %r972, %laneid;
	// end inline asm
	shr.s32 	%r973, %r972, 31;
	shr.u32 	%r974, %r973, 30;
	add.s32 	%r975, %r972, %r974;
	shr.s32 	%r66, %r975, 2;
	and.b32  	%r976, %r975, -4;
	sub.s32 	%r67, %r972, %r976;
	shl.b32 	%r977, %r67, 5;
	add.s32 	%r978, %r977, %r66;
	shl.b32 	%r979, %r978, 1;
	mov.u32 	%r980, _ZZ14wmma_diagnosisN6nvcuda4wmma8fragmentINS0_8matrix_aELi16ELi16ELi16E6__halfNS0_9row_majorEEENS1_INS0_8matrix_bELi16ELi16ELi16ES3_S4_EEPKfiiE9diagnosis;
	add.s32 	%r981, %r980, %r979;
	st.shared.u16 	[%r981], %rs57;
	st.shared.u16 	[%r981+256], %rs59;
	st.shared.u16 	[%r981+16], %rs61;
	st.shared.u16 	[%r981+272], %rs63;
	st.shared.u16 	[%r981+32], %rs58;
	st.shared.u16 	[%r981+288], %rs60;
	st.shared.u16 	[%r981+48], %rs62;
	st.shared.u16 	[%r981+304], %rs64;
	bar.sync 	0;
	setp.gt.s32 	%p36, %r972, 15;
	@%p36 bra 	$L__BB0_27;
	shl.b32 	%r982, %r66, 1;
	add.s32 	%r984, %r980, %r982;
	ld.shared.u16 	%rs65, [%r984];
	st.shared.u16 	[%r984+8], %rs65;
	ld.shared.u16 	%rs66, [%r984+16];
	st.shared.u16 	[%r984+24], %rs66;
	ld.shared.u16 	%rs67, [%r984+32];
	st.shared.u16 	[%r984+40], %rs67;
	ld.shared.u16 	%rs68, [%r984+48];
	st.shared.u16 	[%r984+56], %rs68;
	ld.shared.u16 	%rs69, [%r984+64];
	st.shared.u16 	[%r984+72], %rs69;
	ld.shared.u16 	%rs70, [%r984+80];
	st.shared.u16 	[%r984+88], %rs70;
	ld.shared.u16 	%rs71, [%r984+96];
	st.shared.u16 	[%r984+104], %rs71;
	ld.shared.u16 	%rs72, [%r984+112];
	st.shared.u16 	[%r984+120], %rs72;
	ld.shared.u16 	%rs73, [%r984+128];
	st.shared.u16 	[%r984+136], %rs73;
	ld.shared.u16 	%rs74, [%r984+144];
	st.shared.u16 	[%r984+152], %rs74;
	ld.shared.u16 	%rs75, [%r984+160];
	st.shared.u16 	[%r984+168], %rs75;
	ld.shared.u16 	%rs76, [%r984+176];
	st.shared.u16 	[%r984+184], %rs76;
	ld.shared.u16 	%rs77, [%r984+192];
	st.shared.u16 	[%r984+200], %rs77;
	ld.shared.u16 	%rs78, [%r984+208];
	st.shared.u16 	[%r984+216], %rs78;
	ld.shared.u16 	%rs79, [%r984+224];
	st.shared.u16 	[%r984+232], %rs79;
	ld.shared.u16 	%rs80, [%r984+240];
	st.shared.u16 	[%r984+248], %rs80;
	ld.shared.u16 	%rs81, [%r984+256];
	st.shared.u16 	[%r984+264], %rs81;
	ld.shared.u16 	%rs82, [%r984+272];
	st.shared.u16 	[%r984+280], %rs82;
	ld.shared.u16 	%rs83, [%r984+288];
	st.shared.u16 	[%r984+296], %rs83;
	ld.shared.u16 	%rs84, [%r984+304];
	st.shared.u16 	[%r984+312], %rs84;
	ld.shared.u16 	%rs85, [%r984+320];
	st.shared.u16 	[%r984+328], %rs85;
	ld.shared.u16 	%rs86, [%r984+336];
	st.shared.u16 	[%r984+344], %rs86;
	ld.shared.u16 	%rs87, [%r984+352];
	st.shared.u16 	[%r984+360], %rs87;
	ld.shared.u16 	%rs88, [%r984+368];
	st.shared.u16 	[%r984+376], %rs88;
	ld.shared.u16 	%rs89, [%r984+384];
	st.shared.u16 	[%r984+392], %rs89;
	ld.shared.u16 	%rs90, [%r984+400];
	st.shared.u16 	[%r984+408], %rs90;
	ld.shared.u16 	%rs91, [%r984+416];
	st.shared.u16 	[%r984+424], %rs91;
	ld.shared.u16 	%rs92, [%r984+432];
	st.shared.u16 	[%r984+440], %rs92;
	ld.shared.u16 	%rs93, [%r984+448];
	st.shared.u16 	[%r984+456], %rs93;
	ld.shared.u16 	%rs94, [%r984+464];
	st.shared.u16 	[%r984+472], %rs94;
	ld.shared.u16 	%rs95, [%r984+480];
	st.shared.u16 	[%r984+488], %rs95;
	ld.shared.u16 	%rs96, [%r984+496];
	st.shared.u16 	[%r984+504], %rs96;
$L__BB0_27:
	mov.b32 	%r987, 16;
	wmma.load.b.sync.aligned.row.m16n16k16.shared.f16 	{%r988, %r989, %r990, %r991, %r992, %r993, %r994, %r995}, [%r980], %r987;
	mov.f32 	%f604, 0f00000000;
	wmma.mma.sync.aligned.row.row.m16n16k16.f32.f32 {%f605, %f606, %f607, %f608, %f609, %f610, %f611, %f612}, {%r48, %r49, %r50, %r51, %r52, %r53, %r54, %r55}, {%r988, %r989, %r990, %r991, %r992, %r993, %r994, %r995}, {%f604, %f604, %f604, %f604, %f604, %f604, %f604, %f604};
	bar.sync 	0;
	shl.b32 	%r996, %r66, 4;
	shl.b32 	%r997, %r67, 1;
	add.s32 	%r998, %r996, %r997;
	shl.b32 	%r999, %r998, 2;
	mov.u32 	%r1000, _ZZ14wmma_diagnosisN6nvcuda4wmma8fragmentINS0_8matrix_aELi16ELi16ELi16E6__halfNS0_9row_majorEEENS1_INS0_8matrix_bELi16ELi16ELi16ES3_S4_EEPKfiiE10Cdiagnosis;
	add.s32 	%r1001, %r1000, %r999;
	st.shared.f32 	[%r1001], %f605;
	st.shared.f32 	[%r1001+512], %f607;
	st.shared.f32 	[%r1001+32], %f609;
	st.shared.f32 	[%r1001+544], %f611;
	st.shared.f32 	[%r1001+4], %f606;
	st.shared.f32 	[%r1001+516], %f608;
	st.shared.f32 	[%r1001+36], %f610;
	st.shared.f32 	[%r1001+548], %f612;
	bar.sync 	0;
	setp.ne.s32 	%p37, %r972, 0;
	mov.b32 	%r985, -1;
	mov.u32 	%r1049, %r985;
	@%p37 bra 	$L__BB0_46;
	mov.b32 	%r1048, 0;
$L__BB0_29:
	shl.b32 	%r1004, %r1048, 6;
	add.s32 	%r69, %r1000, %r1004;
	ld.shared.f32 	%f613, [%r69];
	ld.shared.f32 	%f614, [%r69+16];
	setp.neu.f32 	%p38, %f613, %f614;
	mov.b32 	%r1003, 0;
	mov.u32 	%r1049, %r1003;
	@%p38 bra 	$L__BB0_46;
	ld.shared.f32 	%f615, [%r69+32];
	ld.shared.f32 	%f616, [%r69+48];
	setp.eq.f32 	%p39, %f615, %f616;
	mov.b32 	%r1006, 1;
	mov.u32 	%r1049, %r1006;
	@%p39 bra 	$L__BB0_31;
	bra.uni 	$L__BB0_46;
$L__BB0_31:
	ld.shared.f32 	%f617, [%r69+4];
	ld.shared.f32 	%f618, [%r69+20];
	setp.neu.f32 	%p40, %f617, %f618;
	mov.u32 	%r1049, %r1003;
	@%p40 bra 	$L__BB0_46;
	ld.shared.f32 	%f619, [%r69+36];
	ld.shared.f32 	%f620, [%r69+52];
	setp.neu.f32 	%p41, %f619, %f620;
	mov.u32 	%r1049, %r1006;
	@%p41 bra 	$L__BB0_46;
	ld.shared.f32 	%f621, [%r69+8];
	ld.shared.f32 	%f622, [%r69+24];
	setp.neu.f32 	%p42, %f621, %f622;
	mov.u32 	%r1049, %r1003;
	@%p42 bra 	$L__BB0_46;
	ld.shared.f32 	%f623, [%r69+40];
	ld.shared.f32 	%f624, [%r69+56];
	setp.neu.f32 	%p43, %f623, %f624;
	mov.u32 	%r1049, %r1006;
	@%p43 bra 	$L__BB0_46;
	ld.shared.f32 	%f625, [%r69+12];
	ld.shared.f32 	%f626, [%r69+28];
	setp.neu.f32 	%p44, %f625, %f626;
	mov.u32 	%r1049, %r1003;
	@%p44 bra 	$L__BB0_46;
	ld.shared.f32 	%f627, [%r69+44];
	ld.shared.f32 	%f628, [%r69+60];
	setp.neu.f32 	%p45, %f627, %f628;
	mov.u32 	%r1049, %r1006;
	@%p45 bra 	$L__BB0_46;
	ld.shared.f32 	%f629, [%r69+64];
	ld.shared.f32 	%f630, [%r69+80];
	setp.neu.f32 	%p46, %f629, %f630;
	mov.u32 	%r1049, %r1003;
	@%p46 bra 	$L__BB0_46;
	ld.shared.f32 	%f631, [%r69+96];
	ld.shared.f32 	%f632, [%r69+112];
	setp.neu.f32 	%p47, %f631, %f632;
	mov.u32 	%r1049, %r1006;
	@%p47 bra 	$L__BB0_46;
	ld.shared.f32 	%f633, [%r69+68];
	ld.shared.f32 	%f634, [%r69+84];
	setp.neu.f32 	%p48, %f633, %f634;
	mov.u32 	%r1049, %r1003;
	@%p48 bra 	$L__BB0_46;
	ld.shared.f32 	%f635, [%r69+100];
	ld.shared.f32 	%f636, [%r69+116];
	setp.neu.f32 	%p49, %f635, %f636;
	mov.u32 	%r1049, %r1006;
	@%p49 bra 	$L__BB0_46;
	ld.shared.f32 	%f637, [%r69+72];
	ld.shared.f32 	%f638, [%r69+88];
	setp.neu.f32 	%p50, %f637, %f638;
	mov.u32 	%r1049, %r1003;
	@%p50 bra 	$L__BB0_46;
	ld.shared.f32 	%f639, [%r69+104];
	ld.shared.f32 	%f640, [%r69+120];
	setp.neu.f32 	%p51, %f639, %f640;
	mov.u32 	%r1049, %r1006;
	@%p51 bra 	$L__BB0_46;
	ld.shared.f32 	%f641, [%r69+76];
	ld.shared.f32 	%f642, [%r69+92];
	setp.neu.f32 	%p52, %f641, %f642;
	mov.u32 	%r1049, %r1003;
	@%p52 bra 	$L__BB0_46;
	ld.shared.f32 	%f643, [%r69+108];
	ld.shared.f32 	%f644, [%r69+124];
	setp.neu.f32 	%p53, %f643, %f644;
	mov.u32 	%r1049, %r1006;
	@%p53 bra 	$L__BB0_46;
	add.s32 	%r1048, %r1048, 2;
	setp.eq.s32 	%p54, %r1048, 16;
	mov.u32 	%r1049, %r985;
	@%p54 bra 	$L__BB0_46;
	bra.uni 	$L__BB0_29;
$L__BB0_46:
	st.global.u32 	[%rd2], %r1049;
	bra.uni 	$L__BB0_69;
$L__BB0_47:
	mov.b32 	{%rs17, %rs18}, %r60;
	mov.b32 	{%rs19, %rs20}, %r61;
	mov.b32 	{%rs21, %rs22}, %r62;
	mov.b32 	{%rs23, %rs24}, %r63;
	// begin inline asm
	mov.u32 %r922, %laneid;
	// end inline asm
	shr.s32 	%r923, %r922, 31;
	shr.u32 	%r924, %r923, 30;
	add.s32 	%r925, %r922, %r924;
	shr.s32 	%r73, %r925, 2;
	and.b32  	%r926, %r925, -4;
	sub.s32 	%r74, %r922, %r926;
	shl.b32 	%r927, %r74, 5;
	add.s32 	%r928, %r927, %r73;
	shl.b32 	%r929, %r928, 1;
	mov.u32 	%r930, _ZZ14wmma_diagnosisN6nvcuda4wmma8fragmentINS0_8matrix_aELi16ELi16ELi16E6__halfNS0_9row_majorEEENS1_INS0_8matrix_bELi16ELi16ELi16ES3_S4_EEPKfiiE9diagnosis;
	add.s32 	%r931, %r930, %r929;
	st.shared.u16 	[%r931], %rs17;
	st.shared.u16 	[%r931+256], %rs19;
	st.shared.u16 	[%r931+16], %rs21;
	st.shared.u16 	[%r931+272], %rs23;
	st.shared.u16 	[%r931+32], %rs18;
	st.shared.u16 	[%r931+288], %rs20;
	st.shared.u16 	[%r931+48], %rs22;
	st.shared.u16 	[%r931+304], %rs24;
	bar.sync 	0;
	setp.gt.s32 	%p17, %r922, 15;
	@%p17 bra 	$L__BB0_49;
	shl.b32 	%r932, %r73, 1;
	add.s32 	%r934, %r930, %r932;
	ld.shared.u16 	%rs25, [%r934];
	st.shared.u16 	[%r934+8], %rs25;
	ld.shared.u16 	%rs26, [%r934+16];
	st.shared.u16 	[%r934+24], %rs26;
	ld.shared.u16 	%rs27, [%r934+32];
	st.shared.u16 	[%r934+40], %rs27;
	ld.shared.u16 	%rs28, [%r934+48];
	st.shared.u16 	[%r934+56], %rs28;
	ld.shared.u16 	%rs29, [%r934+64];
	st.shared.u16 	[%r934+72], %rs29;
	ld.shared.u16 	%rs30, [%r934+80];
	st.shared.u16 	[%r934+88], %rs30;
	ld.shared.u16 	%rs31, [%r934+96];
	st.shared.u16 	[%r934+104], %rs31;
	ld.shared.u16 	%rs32, [%r934+112];
	st.shared.u16 	[%r934+120], %rs32;
	ld.shared.u16 	%rs33, [%r934+128];
	st.shared.u16 	[%r934+136], %rs33;
	ld.shared.u16 	%rs34, [%r934+144];
	st.shared.u16 	[%r934+152], %rs34;
	ld.shared.u16 	%rs35, [%r934+160];
	st.shared.u16 	[%r934+168], %rs35;
	ld.shared.u16 	%rs36, [%r934+176];
	st.shared.u16 	[%r934+184], %rs36;
	ld.shared.u16 	%rs37, [%r934+192];
	st.shared.u16 	[%r934+200], %rs37;
	ld.shared.u16 	%rs38, [%r934+208];
	st.shared.u16 	[%r934+216], %rs38;
	ld.shared.u16 	%rs39, [%r934+224];
	st.shared.u16 	[%r934+232], %rs39;
	ld.shared.u16 	%rs40, [%r934+240];
	st.shared.u16 	[%r934+248], %rs40;
	ld.shared.u16 	%rs41, [%r934+256];
	st.shared.u16 	[%r934+264], %rs41;
	ld.shared.u16 	%rs42, [%r934+272];
	st.shared.u16 	[%r934+280], %rs42;
	ld.shared.u16 	%rs43, [%r934+288];
	st.shared.u16 	[%r934+296], %rs43;
	ld.shared.u16 	%rs44, [%r934+304];
	st.shared.u16 	[%r934+312], %rs44;
	ld.shared.u16 	%rs45, [%r934+320];
	st.shared.u16 	[%r934+328], %rs45;
	ld.shared.u16 	%rs46, [%r934+336];
	st.shared.u16 	[%r934+344], %rs46;
	ld.shared.u16 	%rs47, [%r934+352];
	st.shared.u16 	[%r934+360], %rs47;
	ld.shared.u16 	%rs48, [%r934+368];
	st.shared.u16 	[%r934+376], %rs48;
	ld.shared.u16 	%rs49, [%r934+384];
	st.shared.u16 	[%r934+392], %rs49;
	ld.shared.u16 	%rs50, [%r934+400];
	st.shared.u16 	[%r934+408], %rs50;
	ld.shared.u16 	%rs51, [%r934+416];
	st.shared.u16 	[%r934+424], %rs51;
	ld.shared.u16 	%rs52, [%r934+432];
	st.shared.u16 	[%r934+440], %rs52;
	ld.shared.u16 	%rs53, [%r934+448];
	st.shared.u16 	[%r934+456], %rs53;
	ld.shared.u16 	%rs54, [%r934+464];
	st.shared.u16 	[%r934+472], %rs54;
	ld.shared.u16 	%rs55, [%r934+480];
	st.shared.u16 	[%r934+488], %rs55;
	ld.shared.u16 	%rs56, [%r934+496];
	st.shared.u16 	[%r934+504], %rs56;
$L__BB0_49:
	mov.b32 	%r937, 16;
	wmma.load.b.sync.aligned.row.m16n16k16.shared.f16 	{%r938, %r939, %r940, %r941, %r942, %r943, %r944, %r945}, [%r930], %r937;
	mov.f32 	%f563, 0f00000000;
	wmma.mma.sync.aligned.row.row.m16n16k16.f32.f32 {%f564, %f565, %f566, %f567, %f568, %f569, %f570, %f571}, {%r48, %r49, %r50, %r51, %r52, %r53, %r54, %r55}, {%r938, %r939, %r940, %r941, %r942, %r943, %r944, %r945}, {%f563, %f563, %f563, %f563, %f563, %f563, %f563, %f563};
	bar.sync 	0;
	shl.b32 	%r946, %r73, 4;
	shl.b32 	%r947, %r74, 1;
	add.s32 	%r948, %r946, %r947;
	shl.b32 	%r949, %r948, 2;
	mov.u32 	%r950, _ZZ14wmma_diagnosisN6nvcuda4wmma8fragmentINS0_8matrix_aELi16ELi16ELi16E6__halfNS0_9row_majorEEENS1_INS0_8matrix_bELi16ELi16ELi16ES3_S4_EEPKfiiE10Cdiagnosis;
	add.s32 	%r951, %r950, %r949;
	st.shared.f32 	[%r951], %f564;
	st.shared.f32 	[%r951+512], %f566;
	st.shared.f32 	[%r951+32], %f568;
	st.shared.f32 	[%r951+544], %f570;
	st.shared.f32 	[%r951+4], %f565;
	st.shared.f32 	[%r951+516], %f567;
	st.shared.f32 	[%r951+36], %f569;
	st.shared.f32 	[%r951+548], %f571;
	bar.sync 	0;
	setp.ne.s32 	%p18, %r922, 0;
	mov.b32 	%r935, -1;
	mov.u32 	%r1051, %r935;
	@%p18 bra 	$L__BB0_68;
	mov.b32 	%r1050, 0;
$L__BB0_51:
	shl.b32 	%r954, %r1050, 6;
	add.s32 	%r76, %r950, %r954;
	ld.shared.f32 	%f572, [%r76];
	ld.shared.f32 	%f573, [%r76+16];
	setp.neu.f32 	%p19, %f572, %f573;
	mov.b32 	%r953, 0;
	mov.u32 	%r1051, %r953;
	@%p19 bra 	$L__BB0_68;
	ld.shared.f32 	%f574, [%r76+32];
	ld.shared.f32 	%f575, [%r76+48];
	setp.eq.f32 	%p20, %f574, %f575;
	mov.b32 	%r956, 1;
	mov.u32 	%r1051, %r956;
	@%p20 bra 	$L__BB0_53;
	bra.uni 	$L__BB0_68;
$L__BB0_53:
	ld.shared.f32 	%f576, [%r76+4];
	ld.shared.f32 	%f577, [%r76+20];
	setp.neu.f32 	%p21, %f576, %f577;
	mov.u32 	%r1051, %r953;
	@%p21 bra 	$L__BB0_68;
	ld.shared.f32 	%f578, [%r76+36];
	ld.shared.f32 	%f579, [%r76+52];
	setp.neu.f32 	%p22, %f578, %f579;
	mov.u32 	%r1051, %r956;
	@%p22 bra 	$L__BB0_68;
	ld.shared.f32 	%f580, [%r76+8];
	ld.shared.f32 	%f581, [%r76+24];
	setp.neu.f32 	%p23, %f580, %f581;
	mov.u32 	%r1051, %r953;
	@%p23 bra 	$L__BB0_68;
	ld.shared.f32 	%f582, [%r76+40];
	ld.shared.f32 	%f583, [%r76+56];
	setp.neu.f32 	%p24, %f582, %f583;
	mov.u32 	%r1051, %r956;
	@%p24 bra 	$L__BB0_68;
	ld.shared.f32 	%f584, [%r76+12];
	ld.shared.f32 	%f585, [%r76+28];
	setp.neu.f32 	%p25, %f584, %f585;
	mov.u32 	%r1051, %r953;
	@%p25 bra 	$L__BB0_68;
	ld.shared.f32 	%f586, [%r76+44];
	ld.shared.f32 	%f587, [%r76+60];
	setp.neu.f32 	%p26, %f586, %f587;
	mov.u32 	%r1051, %r956;
	@%p26 bra 	$L__BB0_68;
	ld.shared.f32 	%f588, [%r76+64];
	ld.shared.f32 	%f589, [%r76+80];
	setp.neu.f32 	%p27, %f588, %f589;
	mov.u32 	%r1051, %r953;
	@%p27 bra 	$L__BB0_68;
	ld.shared.f32 	%f590, [%r76+96];
	ld.shared.f32 	%f591, [%r76+112];
	setp.neu.f32 	%p28, %f590, %f591;
	mov.u32 	%r1051, %r956;
	@%p28 bra 	$L__BB0_68;
	ld.shared.f32 	%f592, [%r76+68];
	ld.shared.f32 	%f593, [%r76+84];
	setp.neu.f32 	%p29, %f592, %f593;
	mov.u32 	%r1051, %r953;
	@%p29 bra 	$L__BB0_68;
	ld.shared.f32 	%f594, [%r76+100];
	ld.shared.f32 	%f595, [%r76+116];
	setp.neu.f32 	%p30, %f594, %f595;
	mov.u32 	%r1051, %r956;
	@%p30 bra 	$L__BB0_68;
	ld.shared.f32 	%f596, [%r76+72];
	ld.shared.f32 	%f597, [%r76+88];
	setp.neu.f32 	%p31, %f596, %f597;
	mov.u32 	%r1051, %r953;
	@%p31 bra 	$L__BB0_68;
	ld.shared.f32 	%f598, [%r76+104];
	ld.shared.f32 	%f599, [%r76+120];
	setp.neu.f32 	%p32, %f598, %f599;
	mov.u32 	%r1051, %r956;
	@%p32 bra 	$L__BB0_68;
	ld.shared.f32 	%f600, [%r76+76];
	ld.shared.f32 	%f601, [%r76+92];
	setp.neu.f32 	%p33, %f600, %f601;
	mov.u32 	%r1051, %r953;
	@%p33 bra 	$L__BB0_68;
	ld.shared.f32 	%f602, [%r76+108];
	ld.shared.f32 	%f603, [%r76+124];
	setp.neu.f32 	%p34, %f602, %f603;
	mov.u32 	%r1051, %r956;
	@%p34 bra 	$L__BB0_68;
	add.s32 	%r1050, %r1050, 2;
	setp.eq.s32 	%p35, %r1050, 16;
	mov.u32 	%r1051, %r935;
	@%p35 bra 	$L__BB0_68;
	bra.uni 	$L__BB0_51;
$L__BB0_68:
	st.global.u32 	[%rd2], %r1051;
$L__BB0_69:
	bar.sync 	0;
	ld.global.u32 	%r1022, [%rd2];
	setp.ne.s32 	%p55, %r1022, 0;
	@%p55 bra 	$L__BB0_71;
	mov.b32 	%r1028, 16;
	wmma.store.d.sync.aligned.row.m16n16k16.shared.f32 	[%r895], {%f45, %f46, %f47, %f48, %f37, %f38, %f39, %f40}, %r1028;
	bra.uni 	$L__BB0_72;
$L__BB0_71:
	mov.b32 	%r1025, 16;
	wmma.store.d.sync.aligned.row.m16n16k16.shared.f32 	[%r895], {%f41, %f42, %f43, %f44, %f33, %f34, %f35, %f36}, %r1025;
$L__BB0_72:
	shl.b32 	%r1029, %r3, 4;
	add.s32 	%r1030, %r1029, %r4;
	shl.b32 	%r1031, %r1030, 2;
	add.s32 	%r1033, %r108, %r1031;
	ld.shared.f32 	%f645, [%r1033+32768];
	cvta.to.global.u64 	%rd49, %rd9;
	mul.wide.s32 	%rd50, %r6, 4;
	add.s64 	%rd51, %rd49, %rd50;
	st.global.f32 	[%rd51], %f645;
$L__BB0_73:
	ret;

}
	// .globl	_Z20matrixMulAddWMMASafeP6__halfS0_PfS1_iiPi
.visible .entry _Z20matrixMulAddWMMASafeP6__halfS0_PfS1_iiPi(
	.param .u64 .ptr .align 1 _Z20matrixMulAddWMMASafeP6__halfS0_PfS1_iiPi_param_0,
	.param .u64 .ptr .align 1 _Z20matrixMulAddWMMASafeP6__halfS0_PfS1_iiPi_param_1,
	.param .u64 .ptr .align 1 _Z20matrixMulAddWMMASafeP6__halfS0_PfS1_iiPi_param_2,
	.param .u64 .ptr .align 1 _Z20matrixMulAddWMMASafeP6__halfS0_PfS1_iiPi_param_3,
	.param .u32 _Z20matrixMulAddWMMASafeP6__halfS0_PfS1_iiPi_param_4,
	.param .u32 _Z20matrixMulAddWMMASafeP6__halfS0_PfS1_iiPi_param_5,
	.param .u64 .ptr .align 1 _Z20matrixMulAddWMMASafeP6__halfS0_PfS1_iiPi_param_6
)
{
	.reg .pred 	%p<15>;
	.reg .b16 	%rs<17>;
	.reg .b32 	%r<930>;
	.reg .b32 	%f<580>;
	.reg .b64 	%rd<50>;

	ld.param.u64 	%rd6, [_Z20matrixMulAddWMMASafeP6__halfS0_PfS1_iiPi_param_0];
	ld.param.u64 	%rd9, [_Z20matrixMulAddWMMASafeP6__halfS0_PfS1_iiPi_param_1];
	ld.param.u64 	%rd7, [_Z20matrixMulAddWMMASafeP6__halfS0_PfS1_iiPi_param_2];
	ld.param.u64 	%rd8, [_Z20matrixMulAddWMMASafeP6__halfS0_PfS1_iiPi_param_3];
	ld.param.u32 	%r51, [_Z20matrixMulAddWMMASafeP6__halfS0_PfS1_iiPi_param_4];
	ld.param.u32 	%r52, [_Z20matrixMulAddWMMASafeP6__halfS0_PfS1_iiPi_param_5];
	ld.param.u64 	%rd10, [_Z20matrixMulAddWMMASafeP6__halfS0_PfS1_iiPi_param_6];
	cvta.to.global.u64 	%rd1, %rd9;
	cvta.to.global.u64 	%rd2, %rd10;
	mov.u32 	%r53, %ctaid.y;
	shl.b32 	%r1, %r53, 4;
	mov.u32 	%r54, %ctaid.x;
	shl.b32 	%r2, %r54, 4;
	setp.ge.s32 	%p1, %r1, %r52;
	setp.ge.s32 	%p2, %r2, %r51;
	or.pred  	%p3, %p2, %p1;
	@%p3 bra 	$L__BB1_24;
	cvta.to.global.u64 	%rd11, %rd7;
	mov.u32 	%r3, %tid.x;
	shl.b32 	%r56, %r3, 9;
	mov.u32 	%r4, %tid.y;
	add.s32 	%r57, %r4, %r56;
	add.s32 	%r58, %r1, %r3;
	mul.lo.s32 	%r59, %r51, %r58;
	add.s32 	%r5, %r2, %r4;
	mad.lo.s32 	%r60, %r3, -496, %r57;
	add.s32 	%r6, %r59, %r5;
	mul.wide.s32 	%rd12, %r6, 4;
	add.s64 	%rd3, %rd11, %rd12;
	shl.b32 	%r61, %r60, 2;
	mov.u32 	%r62, sharedMem;
	add.s32 	%r63, %r62, %r61;
	add.s32 	%r7, %r63, 32768;
	cvta.to.global.u64 	%rd13, %rd6;
	add.s64 	%rd4, %rd13, 128;
	add.s32 	%r8, %r4, %r59;
	shl.b32 	%r9, %r51, 7;
	add.s32 	%r10, %r3, 64;
	add.s32 	%r11, %r3, 96;
	shl.b32 	%r64, %r3, 5;
	shl.b32 	%r65, %r4, 1;
	add.s32 	%r66, %r64, %r65;
	add.s32 	%r67, %r66, %r62;
	add.s32 	%r12, %r67, 19968;
	shl.b32 	%r68, %r3, 10;
	add.s32 	%r69, %r68, %r65;
	add.s32 	%r70, %r69, %r62;
	add.s32 	%r13, %r70, 128;
	mov.b32 	%r916, 0;
	mov.f32 	%f564, 0f00000000;
	mov.f32 	%f565, %f564;
	mov.f32 	%f566, %f564;
	mov.f32 	%f567, %f564;
	mov.f32 	%f568, %f564;
	mov.f32 	%f569, %f564;
	mov.f32 	%f570, %f564;
	mov.f32 	%f571, %f564;
	mov.f32 	%f572, %f564;
	mov.f32 	%f573, %f564;
	mov.f32 	%f574, %f564;
	mov.f32 	%f575, %f564;
	mov.f32 	%f576, %f564;
	mov.f32 	%f577, %f564;
	mov.f32 	%f578, %f564;
	mov.f32 	%f579, %f564;
$L__BB1_2:
	add.s32 	%r928, %r8, %r916;
	add.s32 	%r72, %r3, %r916;
	add.s32 	%r73, %r72, 16;
	mad.lo.s32 	%r927, %r51, %r73, %r5;
	add.s32 	%r74, %r72, 32;
	mad.lo.s32 	%r926, %r51, %r74, %r5;
	add.s32 	%r75, %r72, 48;
	mad.lo.s32 	%r925, %r51, %r75, %r5;
	add.s32 	%r76, %r10, %r916;
	mad.lo.s32 	%r924, %r51, %r76, %r5;
	add.s32 	%r77, %r72, 80;
	mad.lo.s32 	%r923, %r51, %r77, %r5;
	add.s32 	%r78, %r11, %r916;
	mad.lo.s32 	%r922, %r51, %r78, %r5;
	add.s32 	%r79, %r72, 112;
	mad.lo.s32 	%r920, %r51, %r79, %r5;
	mad.lo.s32 	%r919, %r51, %r72, %r5;
	mov.b32 	%r929, 0;
	mov.u32 	%r917, %r13;
	mov.u32 	%r918, %r916;
	mov.u32 	%r921, %r12;
$L__BB1_3:
	mul.wide.s32 	%rd14, %r928, 2;
	add.s64 	%rd5, %rd4, %rd14;
	ld.global.u16 	%rs1, [%rd5+-128];
	st.shared.u16 	[%r917+-128], %rs1;
	mul.wide.s32 	%rd15, %r919, 2;
	add.s64 	%rd16, %rd1, %rd15;
	ld.global.u16 	%rs2, [%rd16];
	st.shared.u16 	[%r921+-3584], %rs2;
	setp.ne.s32 	%p4, %r918, 0;
	@%p4 bra 	$L__BB1_5;
	ld.global.f32 	%f50, [%rd3];
	st.shared.f32 	[%r7], %f50;
$L__BB1_5:
	ld.global.u16 	%rs3, [%rd5+-96];
	st.shared.u16 	[%r917+-96], %rs3;
	mul.wide.s32 	%rd17, %r927, 2;
	add.s64 	%rd18, %rd1, %rd17;
	ld.global.u16 	%rs4, [%rd18];
	st.shared.u16 	[%r921+-3072], %rs4;
	ld.global.u16 	%rs5, [%rd5+-64];
	st.shared.u16 	[%r917+-64], %rs5;
	mul.wide.s32 	%rd19, %r926, 2;
	add.s64 	%rd20, %rd1, %rd19;
	ld.global.u16 	%rs6, [%rd20];
	st.shared.u16 	[%r921+-2560], %rs6;
	ld.global.u16 	%rs7, [%rd5+-32];
	st.shared.u16 	[%r917+-32], %rs7;
	mul.wide.s32 	%rd21, %r925, 2;
	add.s64 	%rd22, %rd1, %rd21;
	ld.global.u16 	%rs8, [%rd22];
	st.shared.u16 	[%r921+-2048], %rs8;
	ld.global.u16 	%rs9, [%rd5];
	st.shared.u16 	[%r917], %rs9;
	mul.wide.s32 	%rd23, %r924, 2;
	add.s64 	%rd24, %rd1, %rd23;
	ld.global.u16 	%rs10, [%rd24];
	st.shared.u16 	[%r921+-1536], %rs10;
	ld.global.u16 	%rs11, [%rd5+32];
	st.shared.u16 	[%r917+32], %rs11;
	mul.wide.s32 	%rd25, %r923, 2;
	add.s64 	%rd26, %rd1, %rd25;
	ld.global.u16 	%rs12, [%rd26];
	st.shared.u16 	[%r921+-1024], %rs12;
	ld.global.u16 	%rs13, [%rd5+64];
	st.shared.u16 	[%r917+64], %rs13;
	mul.wide.s32 	%rd27, %r922, 2;
	add.s64 	%rd28, %rd1, %rd27;
	ld.global.u16 	%rs14, [%rd28];
	st.shared.u16 	[%r921+-512], %rs14;
	ld.global.u16 	%rs15, [%rd5+96];
	st.shared.u16 	[%r917+96], %rs15;
	mul.wide.s32 	%rd29, %r920, 2;
	add.s64 	%rd30, %rd1, %rd29;
	ld.global.u16 	%rs16, [%rd30];
	st.shared.u16 	[%r921], %rs16;
	add.s32 	%r37, %r929, 128;
	add.s32 	%r928, %r928, 128;
	add.s32 	%r927, %r927, %r9;
	add.s32 	%r926, %r926, %r9;
	add.s32 	%r925, %r925, %r9;
	add.s32 	%r924, %r924, %r9;
	add.s32 	%r923, %r923, %r9;
	add.s32 	%r922, %r922, %r9;
	add.s32 	%r921, %r921, 4096;
	add.s32 	%r920, %r920, %r9;
	add.s32 	%r919, %r919, %r9;
	add.s32 	%r918, %r918, 128;
	add.s32 	%r917, %r917, 256;
	setp.lt.u32 	%p5, %r929, 384;
	mov.u32 	%r929, %r37;
	@%p5 bra 	$L__BB1_3;
	bar.sync 	0;
	mov.u32 	%r80, sharedMem;
	mov.b32 	%r81, 16;
	wmma.load.a.sync.aligned.row.m16n16k16.shared.f16 	{%r82, %r83, %r84, %r85, %r86, %r87, %r88, %r89}, [%r80], %r81;
	add.s32 	%r90, %r80, 16384;
	wmma.load.b.sync.aligned.row.m16n16k16.shared.f16 	{%r91, %r92, %r93, %r94, %r95, %r96, %r97, %r98}, [%r90], %r81;
	wmma.load.b.sync.aligned.row.m16n16k16.shared.f16 	{%r99, %r100, %r101, %r102, %r103, %r104, %r105, %r106}, [%r90], %r81;
	wmma.mma.sync.aligned.row.row.m16n16k16.f32.f32 {%f51, %f52, %f53, %f54, %f55, %f56, %f57, %f58}, {%r82, %r83, %r84, %r85, %r86, %r87, %r88, %r89}, {%r91, %r92, %r93, %r94, %r95, %r96, %r97, %r98}, {%f579, %f578, %f577, %f576, %f575, %f574, %f573, %f572};
	wmma.mma.sync.aligned.row.row.m16n16k16.f32.f32 {%f59, %f60, %f61, %f62, %f63, %f64, %f65, %f66}, {%r82, %r83, %r84, %r85, %r86, %r87, %r88, %r89}, {%r99, %r100, %r101, %r102, %r103, %r104, %r105, %r106}, {%f571, %f570, %f569, %f568, %f567, %f566, %f565, %f564};
	add.s32 	%r107, %r80, 32;
	wmma.load.a.sync.aligned.row.m16n16k16.shared.f16 	{%r108, %r109, %r110, %r111, %r112, %r113, %r114, %r115}, [%r107], %r81;
	wmma.load.b.sync.aligned.row.m16n16k16.shared.f16 	{%r116, %r117, %r118, %r119, %r120, %r121, %r122, %r123}, [%r90], %r81;
	wmma.load.b.sync.aligned.row.m16n16k16.shared.f16 	{%r124, %r125, %r126, %r127, %r128, %r129, %r130, %r131}, [%r90], %r81;
	wmma.mma.sync.aligned.row.row.m16n16k16.f32.f32 {%f67, %f68, %f69, %f70, %f71, %f72, %f73, %f74}, {%r108, %r109, %r110, %r111, %r112, %r113, %r114, %r115}, {%r116, %r117, %r118, %r119, %r120, %r121, %r122, %r123}, {%f51, %f52, %f53, %f54, %f55, %f56, %f57, %f58};
	wmma.mma.sync.aligned.row.row.m16n16k16.f32.f32 {%f75, %f76, %f77, %f78, %f79, %f80, %f81, %f82}, {%r108, %r109, %r110, %r111, %r112, %r113, %r114, %r115}, {%r124, %r125, %r126, %r127, %r128, %r129, %r130, %r131}, {%f59, %f60, %f61, %f62, %f63, %f64, %f65, %f66};
	add.s32 	%r132, %r80, 64;
	wmma.load.a.sync.aligned.row.m16n16k16.shared.f16 	{%r133, %r134, %r135, %r136, %r137, %r138, %r139, %r140}, [%r132], %r81;
	wmma.load.b.sync.aligned.row.m16n16k16.shared.f16 	{%r141, %r142, %r143, %r144, %r145, %r146, %r147, %r148}, [%r90], %r81;
	wmma.load.b.sync.aligned.row.m16n16k16.shared.f16 	{%r149, %r150, %r151, %r152, %r153, %r154, %r155, %r156}, [%r90], %r81;
	wmma.mma.sync.aligned.row.row.m16n16k16.f32.f32 {%f83, %f84, %f85, %f86, %f87, %f88, %f89, %f90}, {%r133, %r134, %r135, %r136, %r137, %r138, %r139, %r140}, {%r141, %r142, %r143, %r144, %r145, %r146, %r147, %r148}, {%f67, %f68, %f69, %f70, %f71, %f72, %f73, %f74};
	wmma.mma.sync.aligned.row.row.m16n16k16.f32.f32 {%f91, %f92, %f93, %f94, %f95, %f96, %f97, %f98}, {%r133, %r134, %r135, %r136, %r137, %r138, %r139, %r140}, {%r149, %r150, %r151, %r152, %r153, %r154, %r155, %r156}, {%f75, %f76, %f77, %f78, %f79, %f80, %f81, %f82};
	add.s32 	%r157, %r80, 96;
	wmma.load.a.sync.aligned.row.m16n16k16.shared.f16 	{%r158, %r159, %r160, %r161, %r162, %r163, %r164, %r165}, [%r157], %r81;
	wmma.load.b.sync.aligned.row.m16n16k16.shared.f16 	{%r166, %r167, %r168, %r169, %r170, %r171, %r172, %r173}, [%r90], %r81;
	wmma.load.b.sync.aligned.row.m16n16k16.shared.f16 	{%r174, %r175, %r176, %r177, %r178, %r179, %r180, %r181}, [%r90], %r81;
	wmma.mma.sync.aligned.row.row.m16n16k16.f32.f32 {%f99, %f100, %f101, %f102, %f103, %f104, %f105, %f106}, {%r158, %r159, %r160, %r161, %r162, %r163, %r164, %r165}, {%r166, %r167, %r168, %r169, %r170, %r171, %r172, %r173}, {%f83, %f84, %f85, %f86, %f87, %f88, %f89, %f90};
	wmma.mma.sync.aligned.row.row.m16n16k16.f32.f32 {%f107, %f108, %f109, %f110, %f111, %f112, %f113, %f114}, {%r158, %r159, %r160, %r161, %r162, %r163, %r164, %r165}, {%r174, %r175, %r176, %r177, %r178, %r179, %r180, %r181}, {%f91, %f92, %f93, %f94, %f95, %f96, %f97, %f98};
	add.s32 	%r182, %r80, 128;
	wmma.load.a.sync.aligned.row.m16n16k16.shared.f16 	{%r183, %r184, %r185, %r186, %r187, %r188, %r189, %r190}, [%r182], %r81;
	wmma.load.b.sync.aligned.row.m16n16k16.shared.f16 	{%r191, %r192, %r193, %r194, %r195, %r196, %r197, %r198}, [%r90], %r81;
	wmma.load.b.sync.aligned.row.m16n16k16.shared.f16 	{%r199, %r200, %r201, %r202, %r203, %r204, %r205, %r206}, [%r90], %r81;
	wmma.mma.sync.aligned.row.row.m16n16k16.f32.f32 {%f115, %f116, %f117, %f118, %f119, %f120, %f121, %f122}, {%r183, %r184, %r185, %r186, %r187, %r188, %r189, %r190}, {%r191, %r192, %r193, %r194, %r195, %r196, %r197, %r198}, {%f99, %f100, %f101, %f102, %f103, %f104, %f105, %f106};
	wmma.mma.sync.aligned.row.row.m16n16k16.f32.f32 {%f123, %f124, %f125, %f126, %f127, %f128, %f129, %f130}, {%r183, %r184, %r185, %r186, %r187, %r188, %r189, %r190}, {%r199, %r200, %r201, %r202, %r203, %r204, %r205, %r206}, {%f107, %f108, %f109, %f110, %f111, %f112, %f113, %f114};
	add.s32 	%r207, %r80, 160;
	wmma.load.a.sync.aligned.row.m16n16k16.shared.f16 	{%r208, %r209, %r210, %r211, %r212, %r213, %r214, %r215}, [%r207], %r81;
	wmma.load.b.sync.aligned.row.m16n16k16.shared.f16 	{%r216, %r217, %r218, %r219, %r220, %r221, %r222, %r223}, [%r90], %r81;
	wmma.load.b.sync.aligned.row.m16n16k16.shared.f16 	{%r224, %r225, %r226, %r227, %r228, %r229, %r230, %r231}, [%r90], %r81;
	wmma.mma.sync.aligned.row.row.m16n16k16.f32.f32 {%f131, %f132, %f133, %f134, %f135, %f136, %f137, %f138}, {%r208, %r209, %r210, %r211, %r212, %r213, %r214, %r215}, {%r216, %r217, %r218, %r219, %r220, %r221, %r222, %r223}, {%f115, %f116, %f117, %f118, %f119, %f120, %f121, %f122};
	wmma.mma.sync.aligned.row.row.m16n16k16.f32.f32 {%f139, %f140, %f141, %f142, %f143, %f144, %f145, %f146}, {%r208, %r209, %r210, %r211, %r212, %r213, %r214, %r215}, {%r224, %r225, %r226, %r227, %r228, %r229, %r230, %r231}, {%f123, %f124, %f125, %f126, %f127, %f128, %f129, %f130};
	add.s32 	%r232, %r80, 192;
	wmma.load.a.sync.aligned.row.m16n16k16.shared.f16 	{%r233, %r234, %r235, %r236, %r237, %r238, %r239, %r240}, [%r232], %r81;
	wmma.load.b.sync.aligned.row.m16n16k16.shared.f16 	{%r241, %r242, %r243, %r244, %r245, %r246, %r247, %r248}, [%r90], %r81;
	wmma.load.b.sync.aligned.row.m16n16k16.shared.f16 	{%r249, %r250, %r251, %r252, %r253, %r254, %r255, %r256}, [%r90], %r81;
	wmma.mma.sync.aligned.row.row.m16n16k16.f32.f32 {%f147, %f148, %f149, %f150, %f151, %f152, %f153, %f154}, {%r233, %r234, %r235, %r236, %r237, %r238, %r239, %r240}, {%r241, %r242, %r243, %r244, %r245, %r246, %r247, %r248}, {%f131, %f132, %f133, %f134, %f135, %f136, %f137, %f138};
	wmma.mma.sync.aligned.row.row.m16n16k16.f32.f32 {%f155, %f156, %f157, %f158, %f159, %f160, %f161, %f162}, {%r233, %r234, %r235, %r236, %r237, %r238, %r239, %r240}, {%r249, %r250, %r251, %r252, %r253, %r254, %r255, %r256}, {%f139, %f140, %f141, %f142, %f143, %f144, %f145, %f146};
	add.s32 	%r257, %r80, 224;
	wmma.load.a.sync.aligned.row.m16n16k16.shared.f16 	{%r258, %r259, %r260, %r261, %r262, %r263, %r264, %r265}, [%r257], %r81;
	wmma.load.b.sync.aligned.row.m16n16k16.shared.f16 	{%r266, %r267, %r268, %r269, %r270, %r271, %r272, %r273}, [%r90], %r81;
	wmma.load.b.sync.aligned.row.m16n16k16.shared.f16 	{%r274, %r275, %r276, %r277, %r278, %r279, %r280, %r281}, [%r90], %r81;
	wmma.mma.sync.aligned.row.row.m16n16k16.f32.f32 {%f163, %f164, %f165, %f166, %f167, %f168, %f169, %f170}, {%r258, %r259, %r260, %r261, %r262, %r263, %r264, %r265}, {%r266, %r267, %r268, %r269, %r270, %r271, %r272, %r273}, {%f147, %f148, %f149, %f150, %f151, %f152, %f153, %f154};
	wmma.mma.sync.aligned.row.row.m16n16k16.f32.f32 {%f171, %f172, %f173, %f174, %f175, %f176, %f177, %f178}, {%r258, %r259, %r260, %r261, %r262, %r263, %r264, %r265}, {%r274, %r275, %r276, %r277, %r278, %r279, %r280, %r281}, {%f155, %f156, %f157, %f158, %f159, %f160, %f161, %f162};
	add.s32 	%r282, %r80, 256;
	wmma.load.a.sync.aligned.row.m16n16k16.shared.f16 	{%r283, %r284, %r285, %r286, %r287, %r288, %r289, %r290}, [%r282], %r81;
	wmma.load.b.sync.aligned.row.m16n16k16.shared.f16 	{%r291, %r292, %r293, %r294, %r295, %r296, %r297, %r298}, [%r90], %r81;
	wmma.load.b.sync.aligned.row.m16n16k16.shared.f16 	{%r299, %r300, %r301, %r302, %r303, %r304, %r305, %r306}, [%r90], %r81;
	wmma.mma.sync.aligned.row.row.m16n16k16.f32.f32 {%f179, %f180, %f181, %f182, %f183, %f184, %f185, %f186}, {%r283, %r284, %r285, %r286, %r287, %r288, %r289, %r290}, {%r291, %r292, %r293, %r294, %r295, %r296, %r297, %r298}, {%f163, %f164, %f165, %f166, %f167, %f168, %f169, %f170};
	wmma.mma.sync.aligned.row.row.m16n16k16.f32.f32 {%f187, %f188, %f189, %f190, %f191, %f192, %f193, %f194}, {%r283, %r284, %r285, %r286, %r287, %r288, %r289, %r290}, {%r299, %r300, %r301, %r302, %r303, %r304, %r305, %r306}, {%f171, %f172, %f173, %f174, %f175, %f176, %f177, %f178};
	add.s32 	%r307, %r80, 288;
	wmma.load.a.sync.aligned.row.m16n16k16.shared.f16 	{%r308, %r309, %r310, %r311, %r312, %r313, %r314, %r315}, [%r307], %r81;
	wmma.load.b.sync.aligned.row.m16n16k16.shared.f16 	{%r316, %r317, %r318, %r319, %r320, %r321, %r322, %r323}, [%r90], %r81;
	wmma.load.b.sync.aligned.row.m16n16k16.shared.f16 	{%r324, %r325, %r326, %r327, %r328, %r329, %r330, %r331}, [%r90], %r81;
	wmma.mma.sync.aligned.row.row.m16n16k16.f32.f32 {%f195, %f196, %f197, %f198, %f199, %f200, %f201, %f202}, {%r308, %r309, %r310, %r311, %r312, %r313, %r314, %r315}, {%r316, %r317, %r318, %r319, %r320, %r321, %r322, %r323}, {%f179, %f180, %f181, %f182, %f183, %f184, %f185, %f186};
	wmma.mma.sync.aligned.row.row.m16n16k16.f32.f32 {%f203, %f204, %f205, %f206, %f207, %f208, %f209, %f210}, {%r308, %r309, %r310, %r311, %r312, %r313, %r314, %r315}, {%r324, %r325, %r326, %r327, %r328, %r329, %r330, %r331}, {%f187, %f188, %f189, %f190, %f191, %f192, %f193, %f194};
	add.s32 	%r332, %r80, 320;
	wmma.load.a.sync.aligned.row.m16n16k16.shared.f16 	{%r333, %r334, %r335, %r336, %r337, %r338, %r339, %r340}, [%r332], %r81;
	wmma.load.b.sync.aligned.row.m16n16k16.shared.f16 	{%r341, %r342, %r343, %r344, %r345, %r346, %r347, %r348}, [%r90], %r81;
	wmma.load.b.sync.aligned.row.m16n16k16.shared.f16 	{%r349, %r350, %r351, %r352, %r353, %r354, %r355, %r356}, [%r90], %r81;
	wmma.mma.sync.aligned.row.row.m16n16k16.f32.f32 {%f211, %f212, %f213, %f214, %f215, %f216, %f217, %f218}, {%r333, %r334, %r335, %r336, %r337, %r338, %r339, %r340}, {%r341, %r342, %r343, %r344, %r345, %r346, %r347, %r348}, {%f195, %f196, %f197, %f198, %f199, %f200, %f201, %f202};
	wmma.mma.sync.aligned.row.row.m16n16k16.f32.f32 {%f219, %f220, %f221, %f222, %f223, %f224, %f225, %f226}, {%r333, %r334, %r335, %r336, %r337, %r338, %r339, %r340}, {%r349, %r350, %r351, %r352, %r353, %r354, %r355, %r356}, {%f203, %f204, %f205, %f206, %f207, %f208, %f209, %f210};
	add.s32 	%r357, %r80, 352;
	wmma.load.a.sync.aligned.row.m16n16k16.shared.f16 	{%r358, %r359, %r360, %r361, %r362, %r363, %r364, %r365}, [%r357], %r81;
	wmma.load.b.sync.aligned.row.m16n16k16.shared.f16 	{%r366, %r367, %r368, %r369, %r370, %r371, %r372, %r373}, [%r90], %r81;
	wmma.load.b.sync.aligned.row.m16n16k16.shared.f16 	{%r374, %r375, %r376, %r377, %r378, %r379, %r380, %r381}, [%r90], %r81;
	wmma.mma.sync.aligned.row.row.m16n16k16.f32.f32 {%f227, %f228, %f229, %f230, %f231, %f232, %f233, %f234}, {%r358, %r359, %r360, %r361, %r362, %r363, %r364, %r365}, {%r366, %r367, %r368, %r369, %r370, %r371, %r372, %r373}, {%f211, %f212, %f213, %f214, %f215, %f216, %f217, %f218};
	wmma.mma.sync.aligned.row.row.m16n16k16.f32.f32 {%f235, %f236, %f237, %f238, %f239, %f240, %f241, %f242}, {%r358, %r359, %r360, %r361, %r362, %r363, %r364, %r365}, {%r374, %r375, %r376, %r377, %r378, %r379, %r380, %r381}, {%f219, %f220, %f221, %f222, %f223, %f224, %f225, %f226};
	add.s32 	%r382, %r80, 384;
	wmma.load.a.sync.aligned.row.m16n16k16.shared.f16 	{%r383, %r384, %r385, %r386, %r387, %r388, %r389, %r390}, [%r382], %r81;
	wmma.load.b.sync.aligned.row.m16n16k16.shared.f16 	{%r391, %r392, %r393, %r394, %r395, %r396, %r397, %r398}, [%r90], %r81;
	wmma.load.b.sync.aligned.row.m16n16k16.shared.f16 	{%r399, %r400, %r401, %r402, %r403, %r404, %r405, %r406}, [%r90], %r81;
	wmma.mma.sync.aligned.row.row.m16n16k16.f32.f32 {%f243, %f244, %f245, %f246, %f247, %f248, %f249, %f250}, {%r383, %r384, %r385, %r386, %r387, %r388, %r389, %r390}, {%r391, %r392, %r393, %r394, %r395, %r396, %r397, %r398}, {%f227, %f228, %f229, %f230, %f231, %f232, %f233, %f234};
	wmma.mma.sync.aligned.row.row.m16n16k16.f32.f32 {%f251, %f252, %f253, %f254, %f255, %f256, %f257, %f258}, {%r383, %r384, %r385, %r386, %r387, %r388, %r389, %r390}, {%r399, %r400, %r401, %r402, %r403, %r404, %r405, %r406}, {%f235, %f236, %f237, %f238, %f239, %f240, %f241, %f242};
	add.s32 	%r407, %r80, 416;
	wmma.load.a.sync.aligned.row.m16n16k16.shared.f16 	{%r408, %r409, %r410, %r411, %r412, %r413, %r414, %r415}, [%r407], %r81;
	wmma.load.b.sync.aligned.row.m16n16k16.shared.f16 	{%r416, %r417, %r418, %r419, %r420, %r421, %r422, %r423}, [%r90], %r81;
	wmma.load.b.sync.aligned.row.m16n16k16.shared.f16 	{%r424, %r425, %r426, %r427, %r428, %r429, %r430, %r431}, [%r90], %r81;
	wmma.mma.sync.aligned.row.row.m16n16k16.f32.f32 {%f259, %f260, %f261, %f262, %f263, %f264, %f265, %f266}, {%r408, %r409, %r410, %r411, %r412, %r413, %r414, %r415}, {%r416, %r417, %r418, %r419, %r420, %r421, %r422, %r423}, {%f243, %f244, %f245, %f246, %f247, %f248, %f249, %f250};
	wmma.mma.sync.aligned.row.row.m16n16k16.f32.f32 {%f267, %f268, %f269, %f270, %f271, %f272, %f273, %f274}, {%r408, %r409, %r410, %r411, %r412, %r413, %r414, %r415}, {%r424, %r425, %r426, %r427, %r428, %r429, %r430, %r431}, {%f251, %f252, %f253, %f254, %f255, %f256, %f257, %f258};
	add.s32 	%r432, %r80, 448;
	wmma.load.a.sync.aligned.row.m16n16k16.shared.f16 	{%r433, %r434, %r435, %r436, %r437, %r438, %r439, %r440}, [%r432], %r81;
	wmma.load.b.sync.aligned.row.m16n16k16.shared.f16 	{%r441, %r442, %r443, %r444, %r445, %r446, %r447, %r448}, [%r90], %r81;
	wmma.load.b.sync.aligned.row.m16n16k16.shared.f16 	{%r449, %r450, %r451, %r452, %r453, %r454, %r455, %r456}, [%r90], %r81;
	wmma.mma.sync.aligned.row.row.m16n16k16.f32.f32 {%f275, %f276, %f277, %f278, %f279, %f280, %f281, %f282}, {%r433, %r434, %r435, %r436, %r437, %r438, %r439, %r440}, {%r441, %r442, %r443, %r444, %r445, %r446, %r447, %r448}, {%f259, %f260, %f261, %f262, %f263, %f264, %f265, %f266};
	wmma.mma.sync.aligned.row.row.m16n16k16.f32.f32 {%f283, %f284, %f285, %f286, %f287, %f288, %f289, %f290}, {%r433, %r434, %r435, %r436, %r437, %r438, %r439, %r440}, {%r449, %r450, %r451, %r452, %r453, %r454, %r455, %r456}, {%f267, %f268, %f269, %f270, %f271, %f272, %f273, %f274};
	add.s32 	%r457, %r80, 480;
	wmma.load.a.sync.aligned.row.m16n16k16.shared.f16 	{%r458, %r459, %r460, %r461, %r462, %r463, %r464, %r465}, [%r457], %r81;
	wmma.load.b.sync.aligned.row.m16n16k16.shared.f16 	{%r466, %r467, %r468, %r469, %r470, %r471, %r472, %r473}, [%r90], %r81;
	wmma.load.b.sync.aligned.row.m16n16k16.shared.f16 	{%r474, %r475, %r476, %r477, %r478, %r479, %r480, %r481}, [%r90], %r81;
	wmma.mma.sync.aligned.row.row.m16n16k16.f32.f32 {%f291, %f292, %f293, %f294, %f295, %f296, %f297, %f298}, {%r458, %r459, %r460, %r461, %r462, %r463, %r464, %r465}, {%r466, %r467, %r468, %r469, %r470, %r471, %r472, %r473}, {%f275, %f276, %f277, %f278, %f279, %f280, %f281, %f282};
	wmma.mma.sync.aligned.row.row.m16n16k16.f32.f32 {%f299, %f300, %f301, %f302, %f303, %f304, %f305, %f306}, {%r458, %r459, %r460, %r461, %r462, %r463, %r464, %r465}, {%r474, %r475, %r476, %r477, %r478, %r479, %r480, %r481}, {%f283, %f284, %f285, %f286, %f287, %f288, %f289, %f290};
	add.s32 	%r482, %r80, 512;
	wmma.load.a.sync.aligned.row.m16n16k16.shared.f16 	{%r483, %r484, %r485, %r486, %r487, %r488, %r489, %r490}, [%r482], %r81;
	wmma.load.b.sync.aligned.row.m16n16k16.shared.f16 	{%r491, %r492, %r493, %r494, %r495, %r496, %r497, %r498}, [%r90], %r81;
	wmma.load.b.sync.aligned.row.m16n16k16.shared.f16 	{%r499, %r500, %r501, %r502, %r503, %r504, %r505, %r506}, [%r90], %r81;
	wmma.mma.sync.aligned.row.row.m16n16k16.f32.f32 {%f307, %f308, %f309, %f310, %f311, %f312, %f313, %f314}, {%r483, %r484, %r485, %r486, %r487, %r488, %r489, %r490}, {%r491, %r492, %r493, %r494, %r495, %r496, %r497, %r498}, {%f291, %f292, %f293, %f294, %f295, %f296, %f297, %f298};
	wmma.mma.sync.aligned.row.row.m16n16k16.f32.f32 {%f315, %f316, %f317, %f318, %f319, %f320, %f321, %f322}, {%r483, %r484, %r485, %r486, %r487, %r488, %r489, %r490}, {%r499, %r500, %r501, %r502, %r503, %r504, %r505, %r506}, {%f299, %f300, %f301, %f302, %f303, %f304, %f305, %f306};
	add.s32 	%r507, %r80, 544;
	wmma.load.a.sync.aligned.row.m16n16k16.shared.f16 	{%r508, %r509, %r510, %r511, %r512, %r513, %r514, %r515}, [%r507], %r81;
	wmma.load.b.sync.aligned.row.m16n16k16.shared.f16 	{%r516, %r517, %r518, %r519, %r520, %r521, %r522, %r523}, [%r90], %r81;
	wmma.load.b.sync.aligned.row.m16n16k16.shared.f16 	{%r524, %r525, %r526, %r527, %r528, %r529, %r530, %r531}, [%r90], %r81;
	wmma.mma.sync.aligned.row.row.m16n16k16.f32.f32 {%f323, %f324, %f325, %f326, %f327, %f328, %f329, %f330}, {%r508, %r509, %r510, %r511, %r512, %r513, %r514, %r515}, {%r516, %r517, %r518, %r519, %r520, %r521, %r522, %r523}, {%f307, %f308, %f309, %f310, %f311, %f312, %f313, %f314};
	wmma.mma.sync.aligned.row.row.m16n16k16.f32.f32 {%f331, %f332, %f333, %f334, %f335, %f336, %f337, %f338}, {%r508, %r509, %r510, %r511, %r512, %r513, %r514, %r515}, {%r524, %r525, %r526, %r527, %r528, %r529, %r530, %r531}, {%f315, %f316, %f317, %f318, %f319, %f320, %f321, %f322};
	add.s32 	%r532, %r80, 576;
	wmma.load.a.sync.aligned.row.m16n16k16.shared.f16 	{%r533, %r534, %r535, %r536, %r537, %r538, %r539, %r540}, [%r532], %r81;
	wmma.load.b.sync.aligned.row.m16n16k16.shared.f16 	{%r541, %r542, %r543, %r544, %r545, %r546, %r547, %r548}, [%r90], %r81;
	wmma.load.b.sync.aligned.row.m16n16k16.shared.f16 	{%r549, %r550, %r551, %r552, %r553, %r554, %r555, %r556}, [%r90], %r81;
	wmma.mma.sync.aligned.row.row.m16n16k16.f32.f32 {%f339, %f340, %f341, %f342, %f343, %f344, %f345, %f346}, {%r533, %r534, %r535, %r536, %r537, %r538, %r539, %r540}, {%r541, %r542, %r543, %r544, %r545, %r546, %r547, %r548}, {%f323, %f324, %f325, %f326, %f327, %f328, %f329, %f330};
	wmma.mma.sync.aligned.row.row.m16n16k16.f32.f32 {%f347, %f348, %f349, %f350, %f351, %f352, %f353, %f354}, {%r533, %r534, %r535, %r536, %r537, %r538, %r539, %r540}, {%r549, %r550, %r551, %r552, %r553, %r554, %r555, %r556}, {%f331, %f332, %f333, %f334, %f335, %f336, %f337, %f338};
	add.s32 	%r557, %r80, 608;
	wmma.load.a.sync.aligned.row.m16n16k16.shared.f16 	{%r558, %r559, %r560, %r561, %r562, %r563, %r564, %r565}, [%r557], %r81;
	wmma.load.b.sync.aligned.row.m16n16k16.shared.f16 	{%r566, %r567, %r568, %r569, %r570, %r571, %r572, %r573}, [%r90], %r81;
	wmma.load.b.sync.aligned.row.m16n16k16.shared.f16 	{%r574, %r575, %r576, %r577, %r578, %r579, %r580, %r581}, [%r90], %r81;
	wmma.mma.sync.aligned.row.row.m16n16k16.f32.f32 {%f355, %f356, %f357, %f358, %f359, %f360, %f361, %f362}, {%r558, %r559, %r560, %r561, %r562, %r563, %r564, %r565}, {%r566, %r567, %r568, %r569, %r570, %r571, %r572, %r573}, {%f339, %f340, %f341, %f342, %f343, %f344, %f345, %f346};
	wmma.mma.sync.aligned.row.row.m16n16k16.f32.f32 {%f363, %f364, %f365, %f366, %f367, %f368, %f369, %f370}, {%r558, %r559, %r560, %r561, %r562, %r563, %r564, %r565}, {%r574, %r575, %r576, %r577, %r578, %r579, %r580, %r581}, {%f347, %f348, %f349, %f350, %f351, %f352, %f353, %f354};
	add.s32 	%r582, %r80, 640;
	wmma.load.a.sync.aligned.row.m16n16k16.shared.f16 	{%r583, %r584, %r585, %r586, %r587, %r588, %r589, %r590}, [%r582], %r81;
	wmma.load.b.sync.aligned.row.m16n16k16.shared.f16 	{%r591, %r592, %r593, %r594, %r595, %r596, %r597, %r598}, [%r90], %r81;
	wmma.load.b.sync.aligned.row.m16n16k16.shared.f16 	{%r599, %r600, %r601, %r602, %r603, %r604, %r605, %r606}, [%r90], %r81;
	wmma.mma.sync.aligned.row.row.m16n16k16.f32.f32 {%f371, %f372, %f373, %f374, %f375, %f376, %f377, %f378}, {%r583, %r584, %r585, %r586, %r587, %r588, %r589, %r590}, {%r591, %r592, %r593, %r594, %r595, %r596, %r597, %r598}, {%f355, %f356, %f357, %f358, %f359, %f360, %f361, %f362};
	wmma.mma.sync.aligned.row.row.m16n16k16.f32.f32 {%f379, %f380, %f381, %f382, %f383, %f384, %f385, %f386}, {%r583, %r584, %r585, %r586, %r587, %r588, %r589, %r590}, {%r599, %r600, %r601, %r602, %r603, %r604, %r605, %r606}, {%f363, %f364, %f365, %f366, %f367, %f368, %f369, %f370};
	add.s32 	%r607, %r80, 672;
	wmma.load.a.sync.aligned.row.m16n16k16.shared.f16 	{%r608, %r609, %r610, %r611, %r612, %r613, %r614, %r615}, [%r607], %r81;
	wmma.load.b.sync.aligned.row.m16n16k16.shared.f16 	{%r616, %r617, %r618, %r619, %r620, %r621, %r622, %r623}, [%r90], %r81;
	wmma.load.b.sync.aligned.row.m16n16k16.shared.f16 	{%r624, %r625, %r626, %r627, %r628, %r629, %r630, %r631}, [%r90], %r81;
	wmma.mma.sync.aligned.row.row.m16n16k16.f32.f32 {%f387, %f388, %f389, %f390, %f391, %f392, %f393, %f394}, {%r608, %r609, %r610, %r611, %r612, %r613, %r614, %r615}, {%r616, %r617, %r618, %r619, %r620, %r621, %r622, %r623}, {%f371, %f372, %f373, %f374, %f375, %f376, %f377, %f378};
	wmma.mma.sync.aligned.row.row.m16n16k16.f32.f32 {%f395, %f396, %f397, %f398, %f399, %f400, %f401, %f402}, {%r608, %r609, %r610, %r611, %r612, %r613, %r614, %r615}, {%r624, %r625, %r626, %r627, %r628, %r629, %r630, %r631}, {%f379, %f380, %f381, %f382, %f383, %f384, %f385, %f386};
	add.s32 	%r632, %r80, 704;
	wmma.load.a.sync.aligned.row.m16n16k16.shared.f16 	{%r633, %r634, %r635, %r636, %r637, %r638, %r639, %r640}, [%r632], %r81;
	wmma.load.b.sync.aligned.row.m16n16k16.shared.f16 	{%r641, %r642, %r643, %r644, %r645, %r646, %r647, %r648}, [%r90], %r81;
	wmma.load.b.sync.aligned.row.m16n16k16.shared.f16 	{%r649, %r650, %r651, %r652, %r653, %r654, %r655, %r656}, [%r90], %r81;
	wmma.mma.sync.aligned.row.row.m16n16k16.f32.f32 {%f403, %f404, %f405, %f406, %f407, %f408, %f409, %f410}, {%r633, %r634, %r635, %r636, %r637, %r638, %r639, %r640}, {%r641, %r642, %r643, %r644, %r645, %r646, %r647, %r648}, {%f387, %f388, %f389, %f390, %f391, %f392, %f393, %f394};
	wmma.mma.sync.aligned.row.row.m16n16k16.f32.f32 {%f411, %f412, %f413, %f414, %f415, %f416, %f417, %f418}, {%r633, %r634, %r635, %r636, %r637, %r638, %r639, %r640}, {%r649, %r650, %r651, %r652, %r653, %r654, %r655, %r656}, {%f395, %f396, %f397, %f398, %f399, %f400, %f401, %f402};
	add.s32 	%r657, %r80, 736;
	wmma.load.a.sync.aligned.row.m16n16k16.shared.f16 	{%r658, %r659, %r660, %r661, %r662, %r663, %r664, %r665}, [%r657], %r81;
	wmma.load.b.sync.aligned.row.m16n16k16.shared.f16 	{%r666, %r667, %r668, %r669, %r670, %r671, %r672, %r673}, [%r90], %r81;
	wmma.load.b.sync.aligned.row.m16n16k16.shared.f16 	{%r674, %r675, %r676, %r677, %r678, %r679, %r680, %r681}, [%r90], %r81;
	wmma.mma.sync.aligned.row.row.m16n16k16.f32.f32 {%f419, %f420, %f421, %f422, %f423, %f424, %f425, %f426}, {%r658, %r659, %r660, %r661, %r662, %r663, %r664, %r665}, {%r666, %r667, %r668, %r669, %r670, %r671, %r672, %r673}, {%f403, %f404, %f405, %f406, %f407, %f408, %f409, %f410};
	wmma.mma.sync.aligned.row.row.m16n16k16.f32.f32 {%f427, %f428, %f429, %f430, %f431, %f432, %f433, %f434}, {%r658, %r659, %r660, %r661, %r662, %r663, %r664, %r665}, {%r674, %r675, %r676, %r677, %r678, %r679, %r680, %r681}, {%f411, %f412, %f413, %f414, %f415, %f416, %f417, %f418};
	add.s32 	%r682, %r80, 768;
	wmma.load.a.sync.aligned.row.m16n16k16.shared.f16 	{%r683, %r684, %r685, %r686, %r687, %r688, %r689, %r690}, [%r682], %r81;
	wmma.load.b.sync.aligned.row.m16n16k16.shared.f16 	{%r691, %r692, %r693, %r694, %r695, %r696, %r697, %r698}, [%r90], %r81;
	wmma.load.b.sync.aligned.row.m16n16k16.shared.f16 	{%r699, %r700, %r701, %r702, %r703, %r704, %r705, %r706}, [%r90], %r81;
	wmma.mma.sync.aligned.row.row.m16n16k16.f32.f32 {%f435, %f436, %f437, %f438, %f439, %f440, %f441, %f442}, {%r683, %r684, %r685, %r686, %r687, %r688, %r689, %r690}, {%r691, %r692, %r693, %r694, %r695, %r696, %r697, %r698}, {%f419, %f420, %f421, %f422, %f423, %f424, %f425, %f426};
	wmma.mma.sync.aligned.row.row.m16n16k16.f32.f32 {%f443, %f444, %f445, %f446, %f447, %f448, %f449, %f450}, {%r683, %r684, %r685, %r686, %r687, %r688, %r689, %r690}, {%r699, %r700, %r701, %r702, %r703, %r704, %r705, %r706}, {%f427, %f428, %f429, %f430, %f431, %f432, %f433, %f434};
	add.s32 	%r707, %r80, 800;
	wmma.load.a.sync.aligned.row.m16n16k16.shared.f16 	{%r708, %r709, %r710, %r711, %r712, %r713, %r714, %r715}, [%r707], %r81;
	wmma.load.b.sync.aligned.row.m16n16k16.shared.f16 	{%r716, %r717, %r718, %r719, %r720, %r721, %r722, %r723}, [%r90], %r81;
	wmma.load.b.sync.aligned.row.m16n16k16.shared.f16 	{%r724, %r725, %r726, %r727, %r728, %r729, %r730, %r731}, [%r90], %r81;
	wmma.mma.sync.aligned.row.row.m16n16k16.f32.f32 {%f451, %f452, %f453, %f454, %f455, %f456, %f457, %f458}, {%r708, %r709, %r710, %r711, %r712, %r713, %r714, %r715}, {%r716, %r717, %r718, %r719, %r720, %r721, %r722, %r723}, {%f435, %f436, %f437, %f438, %f439, %f440, %f441, %f442};
	wmma.mma.sync.aligned.row.row.m16n16k16.f32.f32 {%f459, %f460, %f461, %f462, %f463, %f464, %f465, %f466}, {%r708, %r709, %r710, %r711, %r712, %r713, %r714, %r715}, {%r724, %r725, %r726, %r727, %r728, %r729, %r730, %r731}, {%f443, %f444, %f445, %f446, %f447, %f448, %f449, %f450};
	add.s32 	%r732, %r80, 832;
	wmma.load.a.sync.aligned.row.m16n16k16.shared.f16 	{%r733, %r734, %r735, %r736, %r737, %r738, %r739, %r740}, [%r732], %r81;
	wmma.load.b.sync.aligned.row.m16n16k16.shared.f16 	{%r741, %r742, %r743, %r744, %r745, %r746, %r747, %r748}, [%r90], %r81;
	wmma.load.b.sync.aligned.row.m16n16k16.shared.f16 	{%r749, %r750, %r751, %r752, %r753, %r754, %r755, %r756}, [%r90], %r81;
	wmma.mma.sync.aligned.row.row.m16n16k16.f32.f32 {%f467, %f468, %f469, %f470, %f471, %f472, %f473, %f474}, {%r733, %r734, %r735, %r736, %r737, %r738, %r739, %r740}, {%r741, %r742, %r743, %r744, %r745, %r746, %r747, %r748}, {%f451, %f452, %f453, %f454, %f455, %f456, %f457, %f458};
	wmma.mma.sync.aligned.row.row.m16n16k16.f32.f32 {%f475, %f476, %f477, %f478, %f479, %f480, %f481, %f482}, {%r733, %r734, %r735, %r736, %r737, %r738, %r739, %r740}, {%r749, %r750, %r751, %r752, %r753, %r754, %r755, %r756}, {%f459, %f460, %f461, %f462, %f463, %f464, %f465, %f466};
	add.s32 	%r757, %r80, 864;
	wmma.load.a.sync.aligned.row.m16n16k16.shared.f16 	{%r758, %r759, %r760, %r761, %r762, %r763, %r764, %r765}, [%r757], %r81;
	wmma.load.b.sync.aligned.row.m16n16k16.shared.f16 	{%r766, %r767, %r768, %r769, %r770, %r771, %r772, %r773}, [%r90], %r81;
	wmma.load.b.sync.aligned.row.m16n16k16.shared.f16 	{%r774, %r775, %r776, %r777, %r778, %r779, %r780, %r781}, [%r90], %r81;
	wmma.mma.sync.aligned.row.row.m16n16k16.f32.f32 {%f483, %f484, %f485, %f486, %f487, %f488, %f489, %f490}, {%r758, %r759, %r760, %r761, %r762, %r763, %r764, %r765}, {%r766, %r767, %r768, %r769, %r770, %r771, %r772, %r773}, {%f467, %f468, %f469, %f470, %f471, %f472, %f473, %f474};
	wmma.mma.sync.aligned.row.row.m16n16k16.f32.f32 {%f491, %f492, %f493, %f494, %f495, %f496, %f497, %f498}, {%r758, %r759, %r760, %r761, %r762, %r763, %r764, %r765}, {%r774, %r775, %r776, %r777, %r778, %r779, %r780, %r781}, {%f475, %f476, %f477, %f478, %f479, %f480, %f481, %f482};
	add.s32 	%r782, %r80, 896;
	wmma.load.a.sync.aligned.row.m16n16k16.shared.f16 	{%r783, %r784, %r785, %r786, %r787, %r788, %r789, %r790}, [%r782], %r81;
	wmma.load.b.sync.aligned.row.m16n16k16.shared.f16 	{%r791, %r792, %r793, %r794, %r795, %r796, %r797, %r798}, [%r90], %r81;
	wmma.load.b.sync.aligned.row.m16n16k16.shared.f16 	{%r799, %r800, %r801, %r802, %r803, %r804, %r805, %r806}, [%r90], %r81;
	wmma.mma.sync.aligned.row.row.m16n16k16.f32.f32 {%f499, %f500, %f501, %f502, %f503, %f504, %f505, %f506}, {%r783, %r784, %r785, %r786, %r787, %r788, %r789, %r790}, {%r791, %r792, %r793, %r794, %r795, %r796, %r797, %r798}, {%f483, %f484, %f485, %f486, %f487, %f488, %f489, %f490};
	wmma.mma.sync.aligned.row.row.m16n16k16.f32.f32 {%f507, %f508, %f509, %f510, %f511, %f512, %f513, %f514}, {%r783, %r784, %r785, %r786, %r787, %r788, %r789, %r790}, {%r799, %r800, %r801, %r802, %r803, %r804, %r805, %r806}, {%f491, %f492, %f493, %f494, %f495, %f496, %f497, %f498};
	add.s32 	%r807, %r80, 928;
	wmma.load.a.sync.aligned.row.m16n16k16.shared.f16 	{%r808, %r809, %r810, %r811, %r812, %r813, %r814, %r815}, [%r807], %r81;
	wmma.load.b.sync.aligned.row.m16n16k16.shared.f16 	{%r816, %r817, %r818, %r819, %r820, %r821, %r822, %r823}, [%r90], %r81;
	wmma.load.b.sync.aligned.row.m16n16k16.shared.f16 	{%r824, %r825, %r826, %r827, %r828, %r829, %r830, %r831}, [%r90], %r81;
	wmma.mma.sync.aligned.row.row.m16n16k16.f32.f32 {%f515, %f516, %f517, %f518, %f519, %f520, %f521, %f522}, {%r808, %r809, %r810, %r811, %r812, %r813, %r814, %r815}, {%r816, %r817, %r818, %r819, %r820, %r821, %r822, %r823}, {%f499, %f500, %f501, %f502, %f503, %f504, %f505, %f506};
	wmma.mma.sync.aligned.row.row.m16n16k16.f32.f32 {%f523, %f524, %f525, %f526, %f527, %f528, %f529, %f530}, {%r808, %r809, %r810, %r811, %r812, %r813, %r814, %r815}, {%r824, %r825, %r826, %r827, %r828, %r829, %r830, %r831}, {%f507, %f508, %f509, %f510, %f511, %f512, %f513, %f514};
	add.s32 	%r832, %r80, 960;
	wmma.load.a.sync.aligned.row.m16n16k16.shared.f16 	{%r833, %r834, %r835, %r836, %r837, %r838, %r839, %r840}, [%r832], %r81;
	wmma.load.b.sync.aligned.row.m16n16k16.shared.f16 	{%r841, %r842, %r843, %r844, %r845, %r846, %r847, %r848}, [%r90], %r81;
	wmma.load.b.sync.aligned.row.m16n16k16.shared.f16 	{%r849, %r850, %r851, %r852, %r853, %r854, %r855, %r856}, [%r90], %r81;
	wmma.mma.sync.aligned.row.row.m16n16k16.f32.f32 {%f531, %f532, %f533, %f534, %f535, %f536, %f537, %f538}, {%r833, %r834, %r835, %r836, %r837, %r838, %r839, %r840}, {%r841, %r842, %r843, %r844, %r845, %r846, %r847, %r848}, {%f515, %f516, %f517, %f518, %f519, %f520, %f521, %f522};
	wmma.mma.sync.aligned.row.row.m16n16k16.f32.f32 {%f539, %f540, %f541, %f542, %f543, %f544, %f545, %f546}, {%r833, %r834, %r835, %r836, %r837, %r838, %r839, %r840}, {%r849, %r850, %r851, %r852, %r853, %r854, %r855, %r856}, {%f523, %f524, %f525, %f526, %f527, %f528, %f529, %f530};
	add.s32 	%r857, %r80, 992;
	wmma.load.a.sync.aligned.row.m16n16k16.shared.f16 	{%r858, %r859, %r860, %r861, %r862, %r863, %r864, %r865}, [%r857], %r81;
	wmma.load.b.sync.aligned.row.m16n16k16.shared.f16 	{%r866, %r867, %r868, %r869, %r870, %r871, %r872, %r873}, [%r90], %r81;
	wmma.load.b.sync.aligned.row.m16n16k16.shared.f16 	{%r874, %r875, %r876, %r877, %r878, %r879, %r880, %r881}, [%r90], %r81;
	wmma.mma.sync.aligned.row.row.m16n16k16.f32.f32 {%f579, %f578, %f577, %f576, %f575, %f574, %f573, %f572}, {%r858, %r859, %r860, %r861, %r862, %r863, %r864, %r865}, {%r866, %r867, %r868, %r869, %r870, %r871, %r872, %r873}, {%f531, %f532, %f533, %f534, %f535, %f536, %f537, %f538};
	wmma.mma.sync.aligned.row.row.m16n16k16.f32.f32 {%f571, %f570, %f569, %f568, %f567, %f566, %f565, %f564}, {%r858, %r859, %r860, %r861, %r862, %r863, %r864, %r865}, {%r874, %r875, %r876, %r877, %r878, %r879, %r880, %r881}, {%f539, %f540, %f541, %f542, %f543, %f544, %f545, %f546};
	add.s32 	%r916, %r916, 512;
	setp.lt.s32 	%p6, %r916, %r52;
	@%p6 bra 	$L__BB1_2;
	add.s32 	%r883, %r80, 32768;
	mov.b32 	%r884, 16;
	wmma.load.c.sync.aligned.row.m16n16k16.shared.f32 	{%f547, %f548, %f549, %f550, %f551, %f552, %f553, %f554}, [%r883], %r884;
	wmma.load.c.sync.aligned.row.m16n16k16.shared.f32 	{%f555, %f556, %f557, %f558, %f559, %f560, %f561, %f562}, [%r883], %r884;
	add.f32 	%f33, %f579, %f547;
	add.f32 	%f34, %f578, %f548;
	add.f32 	%f35, %f577, %f549;
	add.f32 	%f36, %f576, %f550;
	add.f32 	%f37, %f575, %f551;
	add.f32 	%f38, %f574, %f552;
	add.f32 	%f39, %f573, %f553;
	add.f32 	%f40, %f572, %f554;
	add.f32 	%f41, %f571, %f555;
	add.f32 	%f42, %f570, %f556;
	add.f32 	%f43, %f569, %f557;
	add.f32 	%f44, %f568, %f558;
	add.f32 	%f45, %f567, %f559;
	add.f32 	%f46, %f566, %f560;
	add.f32 	%f47, %f565, %f561;
	add.f32 	%f48, %f564, %f562;
	bar.sync 	0;
	setp.eq.f32 	%p7, %f33, %f37;
	@%p7 bra 	$L__BB1_9;
	mov.u64 	%rd31, $str;
	cvta.global.u64 	%rd32, %rd31;
	{ // callseq 8, 0
	.param .b64 param0;
	st.param.b64 	[param0], %rd32;
	.param .b64 param1;
	st.param.b64 	[param1], 0;
	.param .b32 retval0;
	call.uni (retval0), 
	vprintf, 
	(
	param0, 
	param1
	);
	ld.param.b32 	%r885, [retval0];
	} // callseq 8
	mov.b32 	%r887, -1;
	st.global.u32 	[%rd2], %r887;
$L__BB1_9:
	setp.eq.f32 	%p8, %f41, %f45;
	@%p8 bra 	$L__BB1_11;
	mov.u64 	%rd33, $str$1;
	cvta.global.u64 	%rd34, %rd33;
	{ // callseq 9, 0
	.param .b64 param0;
	st.param.b64 	[param0], %rd34;
	.param .b64 param1;
	st.param.b64 	[param1], 0;
	.param .b32 retval0;
	call.uni (retval0), 
	vprintf, 
	(
	param0, 
	param1
	);
	ld.param.b32 	%r888, [retval0];
	} // callseq 9
	mov.b32 	%r890, 1;
	st.global.u32 	[%rd2], %r890;
$L__BB1_11:
	setp.eq.f32 	%p9, %f34, %f38;
	@%p9 bra 	$L__BB1_13;
	mov.u64 	%rd35, $str;
	cvta.global.u64 	%rd36, %rd35;
	{ // callseq 10, 0
	.param .b64 param0;
	st.param.b64 	[param0], %rd36;
	.param .b64 param1;
	st.param.b64 	[param1], 0;
	.param .b32 retval0;
	call.uni (retval0), 
	vprintf, 
	(
	param0, 
	param1
	);
	ld.param.b32 	%r891, [retval0];
	} // callseq 10
	mov.b32 	%r893, -1;
	st.global.u32 	[%rd2], %r893;
$L__BB1_13:
	setp.eq.f32 	%p10, %f42, %f46;
	@%p10 bra 	$L__BB1_15;
	mov.u64 	%rd37, $str$1;
	cvta.global.u64 	%rd38, %rd37;
	{ // callseq 11, 0
	.param .b64 param0;
	st.param.b64 	[param0], %rd38;
	.param .b64 param1;
	st.param.b64 	[param1], 0;
	.param .b32 retval0;
	call.uni (retval0), 
	vprintf, 
	(
	param0, 
	param1
	);
	ld.param.b32 	%r894, [retval0];
	} // callseq 11
	mov.b32 	%r896, 1;
	st.global.u32 	[%rd2], %r896;
$L__BB1_15:
	setp.eq.f32 	%p11, %f35, %f39;
	@%p11 bra 	$L__BB1_17;
	mov.u64 	%rd39, $str;
	cvta.global.u64 	%rd40, %rd39;
	{ // callseq 12, 0
	.param .b64 param0;
	st.param.b64 	[param0], %rd40;
	.param .b64 param1;
	st.param.b64 	[param1], 0;
	.param .b32 retval0;
	call.uni (retval0), 
	vprintf, 
	(
	param0, 
	param1
	);
	ld.param.b32 	%r897, [retval0];
	} // callseq 12
	mov.b32 	%r899, -1;
	st.global.u32 	[%rd2], %r899;
$L__BB1_17:
	setp.eq.f32 	%p12, %f43, %f47;
	@%p12 bra 	$L__BB1_19;
	mov.u64 	%rd41, $str$1;
	cvta.global.u64 	%rd42, %rd41;
	{ // callseq 13, 0
	.param .b64 param0;
	st.param.b64 	[param0], %rd42;
	.param .b64 param1;
	st.param.b64 	[param1], 0;
	.param .b32 retval0;
	call.uni (retval0), 
	vprintf, 
	(
	param0, 
	param1
	);
	ld.param.b32 	%r900, [retval0];
	} // callseq 13
	mov.b32 	%r902, 1;
	st.global.u32 	[%rd2], %r902;
$L__BB1_19:
	setp.eq.f32 	%p13, %f36, %f40;
	@%p13 bra 	$L__BB1_21;
	mov.u64 	%rd43, $str;
	cvta.global.u64 	%rd44, %rd43;
	{ // callseq 14, 0
	.param .b64 param0;
	st.param.b64 	[param0], %rd44;
	.param .b64 param1;
	st.param.b64 	[param1], 0;
	.param .b32 retval0;
	call.uni (retval0), 
	vprintf, 
	(
	param0, 
	param1
	);
	ld.param.b32 	%r903, [retval0];
	} // callseq 14
	mov.b32 	%r905, -1;
	st.global.u32 	[%rd2], %r905;
$L__BB1_21:
	setp.eq.f32 	%p14, %f44, %f48;
	@%p14 bra 	$L__BB1_23;
	mov.u64 	%rd45, $str$1;
	cvta.global.u64 	%rd46, %rd45;
	{ // callseq 15, 0
	.param .b64 param0;
	st.param.b64 	[param0], %rd46;
	.param .b64 param1;
	st.param.b64 	[param1], 0;
	.param .b32 retval0;
	call.uni (retval0), 
	vprintf, 
	(
	param0, 
	param1
	);
	ld.param.b32 	%r906, [retval0];
	} // callseq 15
	mov.b32 	%r908, 1;
	st.global.u32 	[%rd2], %r908;
$L__BB1_23:
	mov.b32 	%r911, 16;
	wmma.store.d.sync.aligned.row.m16n16k16.shared.f32 	[%r883], {%f33, %f34, %f35, %f36, %f37, %f38, %f39, %f40}, %r911;
	shl.b32 	%r912, %r3, 4;
	add.s32 	%r913, %r912, %r4;
	shl.b32 	%r914, %r913, 2;
	add.s32 	%r915, %r883, %r914;
	ld.shared.f32 	%f563, [%r915];
	cvta.to.global.u64 	%rd47, %rd8;
	mul.wide.s32 	%rd48, %r6, 4;
	add.s64 	%rd49, %rd47, %rd48;
	st.global.f32 	[%rd49], %f563;
$L__BB1_24:
	ret;

}
	// .globl	_Z16matrixMulAddWMMAP6__halfS0_PfS1_ii
.visible .entry _Z16matrixMulAddWMMAP6__halfS0_PfS1_ii(
	.param .u64 .ptr .align 1 _Z16matrixMulAddWMMAP6__halfS0_PfS1_ii_param_0,
	.param .u64 .ptr .align 1 _Z16matrixMulAddWMMAP6__halfS0_PfS1_ii_param_1,
	.param .u64 .ptr .align 1 _Z16matrixMulAddWMMAP6__halfS0_PfS1_ii_param_2,
	.param .u64 .ptr .align 1 _Z16matrixMulAddWMMAP6__halfS0_PfS1_ii_param_3,
	.param .u32 _Z16matrixMulAddWMMAP6__halfS0_PfS1_ii_param_4,
	.param .u32 _Z16matrixMulAddWMMAP6__halfS0_PfS1_ii_param_5
)
{
	.reg .pred 	%p<7>;
	.reg .b16 	%rs<17>;
	.reg .b32 	%r<676>;
	.reg .b32 	%f<292>;
	.reg .b64 	%rd<32>;

	ld.param.u64 	%rd5, [_Z16matrixMulAddWMMAP6__halfS0_PfS1_ii_param_0];
	ld.param.u64 	%rd8, [_Z16matrixMulAddWMMAP6__halfS0_PfS1_ii_param_1];
	ld.param.u64 	%rd6, [_Z16matrixMulAddWMMAP6__halfS0_PfS1_ii_param_2];
	ld.param.u64 	%rd7, [_Z16matrixMulAddWMMAP6__halfS0_PfS1_ii_param_3];
	ld.param.u32 	%r49, [_Z16matrixMulAddWMMAP6__halfS0_PfS1_ii_param_4];
	ld.param.u32 	%r50, [_Z16matrixMulAddWMMAP6__halfS0_PfS1_ii_param_5];
	cvta.to.global.u64 	%rd1, %rd8;
	mov.u32 	%r51, %ctaid.y;
	shl.b32 	%r1, %r51, 4;
	mov.u32 	%r52, %ctaid.x;
	shl.b32 	%r2, %r52, 4;
	setp.ge.s32 	%p1, %r1, %r50;
	setp.ge.s32 	%p2, %r2, %r49;
	or.pred  	%p3, %p2, %p1;
	@%p3 bra 	$L__BB2_8;
	cvta.to.global.u64 	%rd9, %rd6;
	mov.u32 	%r3, %tid.x;
	shl.b32 	%r54, %r3, 9;
	mov.u32 	%r4, %tid.y;
	add.s32 	%r55, %r4, %r54;
	add.s32 	%r56, %r1, %r3;
	mul.lo.s32 	%r57, %r49, %r56;
	add.s32 	%r5, %r2, %r4;
	mad.lo.s32 	%r58, %r3, -496, %r55;
	add.s32 	%r6, %r57, %r5;
	mul.wide.s32 	%rd10, %r6, 4;
	add.s64 	%rd2, %rd9, %rd10;
	shl.b32 	%r59, %r58, 2;
	mov.u32 	%r60, sharedMem;
	add.s32 	%r61, %r60, %r59;
	add.s32 	%r7, %r61, 32768;
	cvta.to.global.u64 	%rd11, %rd5;
	add.s64 	%rd3, %rd11, 128;
	add.s32 	%r8, %r4, %r57;
	shl.b32 	%r9, %r49, 7;
	shl.b32 	%r62, %r3, 5;
	shl.b32 	%r63, %r4, 1;
	add.s32 	%r64, %r62, %r63;
	add.s32 	%r65, %r64, %r60;
	add.s32 	%r10, %r65, 19968;
	shl.b32 	%r66, %r3, 10;
	add.s32 	%r67, %r66, %r63;
	add.s32 	%r68, %r67, %r60;
	add.s32 	%r11, %r68, 128;
	mov.b32 	%r662, 0;
	mov.f32 	%f284, 0f00000000;
	mov.f32 	%f285, %f284;
	mov.f32 	%f286, %f284;
	mov.f32 	%f287, %f284;
	mov.f32 	%f288, %f284;
	mov.f32 	%f289, %f284;
	mov.f32 	%f290, %f284;
	mov.f32 	%f291, %f284;
$L__BB2_2:
	add.s32 	%r674, %r8, %r662;
	add.s32 	%r70, %r3, %r662;
	add.s32 	%r71, %r70, 16;
	mad.lo.s32 	%r673, %r49, %r71, %r5;
	add.s32 	%r72, %r70, 32;
	mad.lo.s32 	%r672, %r49, %r72, %r5;
	add.s32 	%r73, %r70, 48;
	mad.lo.s32 	%r671, %r49, %r73, %r5;
	add.s32 	%r74, %r70, 64;
	mad.lo.s32 	%r670, %r49, %r74, %r5;
	add.s32 	%r75, %r70, 80;
	mad.lo.s32 	%r669, %r49, %r75, %r5;
	add.s32 	%r76, %r70, 96;
	mad.lo.s32 	%r668, %r49, %r76, %r5;
	add.s32 	%r77, %r70, 112;
	mad.lo.s32 	%r666, %r49, %r77, %r5;
	mad.lo.s32 	%r665, %r49, %r70, %r5;
	mov.b32 	%r675, 0;
	mov.u32 	%r663, %r11;
	mov.u32 	%r664, %r662;
	mov.u32 	%r667, %r10;
$L__BB2_3:
	mul.wide.s32 	%rd12, %r674, 2;
	add.s64 	%rd4, %rd3, %rd12;
	ld.global.u16 	%rs1, [%rd4+-128];
	st.shared.u16 	[%r663+-128], %rs1;
	mul.wide.s32 	%rd13, %r665, 2;
	add.s64 	%rd14, %rd1, %rd13;
	ld.global.u16 	%rs2, [%rd14];
	st.shared.u16 	[%r667+-3584], %rs2;
	setp.ne.s32 	%p4, %r664, 0;
	@%p4 bra 	$L__BB2_5;
	ld.global.f32 	%f18, [%rd2];
	st.shared.f32 	[%r7], %f18;
$L__BB2_5:
	ld.global.u16 	%rs3, [%rd4+-96];
	st.shared.u16 	[%r663+-96], %rs3;
	mul.wide.s32 	%rd15, %r673, 2;
	add.s64 	%rd16, %rd1, %rd15;
	ld.global.u16 	%rs4, [%rd16];
	st.shared.u16 	[%r667+-3072], %rs4;
	ld.global.u16 	%rs5, [%rd4+-64];
	st.shared.u16 	[%r663+-64], %rs5;
	mul.wide.s32 	%rd17, %r672, 2;
	add.s64 	%rd18, %rd1, %rd17;
	ld.global.u16 	%rs6, [%rd18];
	st.shared.u16 	[%r667+-2560], %rs6;
	ld.global.u16 	%rs7, [%rd4+-32];
	st.shared.u16 	[%r663+-32], %rs7;
	mul.wide.s32 	%rd19, %r671, 2;
	add.s64 	%rd20, %rd1, %rd19;
	ld.global.u16 	%rs8, [%rd20];
	st.shared.u16 	[%r667+-2048], %rs8;
	ld.global.u16 	%rs9, [%rd4];
	st.shared.u16 	[%r663], %rs9;
	mul.wide.s32 	%rd21, %r670, 2;
	add.s64 	%rd22, %rd1, %rd21;
	ld.global.u16 	%rs10, [%rd22];
	st.shared.u16 	[%r667+-1536], %rs10;
	ld.global.u16 	%rs11, [%rd4+32];
	st.shared.u16 	[%r663+32], %rs11;
	mul.wide.s32 	%rd23, %r669, 2;
	add.s64 	%rd24, %rd1, %rd23;
	ld.global.u16 	%rs12, [%rd24];
	st.shared.u16 	[%r667+-1024], %rs12;
	ld.global.u16 	%rs13, [%rd4+64];
	st.shared.u16 	[%r663+64], %rs13;
	mul.wide.s32 	%rd25, %r668, 2;
	add.s64 	%rd26, %rd1, %rd25;
	ld.global.u16 	%rs14, [%rd26];
	st.shared.u16 	[%r667+-512], %rs14;
	ld.global.u16 	%rs15, [%rd4+96];
	st.shared.u16 	[%r663+96], %rs15;
	mul.wide.s32 	%rd27, %r666, 2;
	add.s64 	%rd28, %rd1, %rd27;
	ld.global.u16 	%rs16, [%rd28];
	st.shared.u16 	[%r667], %rs16;
	add.s32 	%r35, %r675, 128;
	add.s32 	%r674, %r674, 128;
	add.s32 	%r673, %r673, %r9;
	add.s32 	%r672, %r672, %r9;
	add.s32 	%r671, %r671, %r9;
	add.s32 	%r670, %r670, %r9;
	add.s32 	%r669, %r669, %r9;
	add.s32 	%r668, %r668, %r9;
	add.s32 	%r667, %r667, 4096;
	add.s32 	%r666, %r666, %r9;
	add.s32 	%r665, %r665, %r9;
	add.s32 	%r664, %r664, 128;
	add.s32 	%r663, %r663, 256;
	setp.lt.u32 	%p5, %r675, 384;
	mov.u32 	%r675, %r35;
	@%p5 bra 	$L__BB2_3;
	bar.sync 	0;
	mov.u32 	%r78, sharedMem;
	mov.b32 	%r79, 16;
	wmma.load.a.sync.aligned.row.m16n16k16.shared.f16 	{%r80, %r81, %r82, %r83, %r84, %r85, %r86, %r87}, [%r78], %r79;
	add.s32 	%r88, %r78, 16384;
	wmma.load.b.sync.aligned.col.m16n16k16.shared.f16 	{%r89, %r90, %r91, %r92, %r93, %r94, %r95, %r96}, [%r88], %r79;
	wmma.mma.sync.aligned.row.col.m16n16k16.f32.f32 {%f19, %f20, %f21, %f22, %f23, %f24, %f25, %f26}, {%r80, %r81, %r82, %r83, %r84, %r85, %r86, %r87}, {%r89, %r90, %r91, %r92, %r93, %r94, %r95, %r96}, {%f291, %f290, %f289, %f288, %f287, %f286, %f285, %f284};
	add.s32 	%r97, %r78, 32;
	wmma.load.a.sync.aligned.row.m16n16k16.shared.f16 	{%r98, %r99, %r100, %r101, %r102, %r103, %r104, %r105}, [%r97], %r79;
	add.s32 	%r106, %r78, 16416;
	wmma.load.b.sync.aligned.col.m16n16k16.shared.f16 	{%r107, %r108, %r109, %r110, %r111, %r112, %r113, %r114}, [%r106], %r79;
	wmma.mma.sync.aligned.row.col.m16n16k16.f32.f32 {%f27, %f28, %f29, %f30, %f31, %f32, %f33, %f34}, {%r98, %r99, %r100, %r101, %r102, %r103, %r104, %r105}, {%r107, %r108, %r109, %r110, %r111, %r112, %r113, %r114}, {%f19, %f20, %f21, %f22, %f23, %f24, %f25, %f26};
	add.s32 	%r115, %r78, 64;
	wmma.load.a.sync.aligned.row.m16n16k16.shared.f16 	{%r116, %r117, %r118, %r119, %r120, %r121, %r122, %r123}, [%r115], %r79;
	add.s32 	%r124, %r78, 16448;
	wmma.load.b.sync.aligned.col.m16n16k16.shared.f16 	{%r125, %r126, %r127, %r128, %r129, %r130, %r131, %r132}, [%r124], %r79;
	wmma.mma.sync.aligned.row.col.m16n16k16.f32.f32 {%f35, %f36, %f37, %f38, %f39, %f40, %f41, %f42}, {%r116, %r117, %r118, %r119, %r120, %r121, %r122, %r123}, {%r125, %r126, %r127, %r128, %r129, %r130, %r131, %r132}, {%f27, %f28, %f29, %f30, %f31, %f32, %f33, %f34};
	add.s32 	%r133, %r78, 96;
	wmma.load.a.sync.aligned.row.m16n16k16.shared.f16 	{%r134, %r135, %r136, %r137, %r138, %r139, %r140, %r141}, [%r133], %r79;
	add.s32 	%r142, %r78, 16480;
	wmma.load.b.sync.aligned.col.m16n16k16.shared.f16 	{%r143, %r144, %r145, %r146, %r147, %r148, %r149, %r150}, [%r142], %r79;
	wmma.mma.sync.aligned.row.col.m16n16k16.f32.f32 {%f43, %f44, %f45, %f46, %f47, %f48, %f49, %f50}, {%r134, %r135, %r136, %r137, %r138, %r139, %r140, %r141}, {%r143, %r144, %r145, %r146, %r147, %r148, %r149, %r150}, {%f35, %f36, %f37, %f38, %f39, %f40, %f41, %f42};
	add.s32 	%r151, %r78, 128;
	wmma.load.a.sync.aligned.row.m16n16k16.shared.f16 	{%r152, %r153, %r154, %r155, %r156, %r157, %r158, %r159}, [%r151], %r79;
	add.s32 	%r160, %r78, 16512;
	wmma.load.b.sync.aligned.col.m16n16k16.shared.f16 	{%r161, %r162, %r163, %r164, %r165, %r166, %r167, %r168}, [%r160], %r79;
	wmma.mma.sync.aligned.row.col.m16n16k16.f32.f32 {%f51, %f52, %f53, %f54, %f55, %f56, %f57, %f58}, {%r152, %r153, %r154, %r155, %r156, %r157, %r158, %r159}, {%r161, %r162, %r163, %r164, %r165, %r166, %r167, %r168}, {%f43, %f44, %f45, %f46, %f47, %f48, %f49, %f50};
	add.s32 	%r169, %r78, 160;
	wmma.load.a.sync.aligned.row.m16n16k16.shared.f16 	{%r170, %r171, %r172, %r173, %r174, %r175, %r176, %r177}, [%r169], %r79;
	add.s32 	%r178, %r78, 16544;
	wmma.load.b.sync.aligned.col.m16n16k16.shared.f16 	{%r179, %r180, %r181, %r182, %r183, %r184, %r185, %r186}, [%r178], %r79;
	wmma.mma.sync.aligned.row.col.m16n16k16.f32.f32 {%f59, %f60, %f61, %f62, %f63, %f64, %f65, %f66}, {%r170, %r171, %r172, %r173, %r174, %r175, %r176, %r177}, {%r179, %r180, %r181, %r182, %r183, %r184, %r185, %r186}, {%f51, %f52, %f53, %f54, %f55, %f56, %f57, %f58};
	add.s32 	%r187, %r78, 192;
	wmma.load.a.sync.aligned.row.m16n16k16.shared.f16 	{%r188, %r189, %r190, %r191, %r192, %r193, %r194, %r195}, [%r187], %r79;
	add.s32 	%r196, %r78, 16576;
	wmma.load.b.sync.aligned.col.m16n16k16.shared.f16 	{%r197, %r198, %r199, %r200, %r201, %r202, %r203, %r204}, [%r196], %r79;
	wmma.mma.sync.aligned.row.col.m16n16k16.f32.f32 {%f67, %f68, %f69, %f70, %f71, %f72, %f73, %f74}, {%r188, %r189, %r190, %r191, %r192, %r193, %r194, %r195}, {%r197, %r198, %r199, %r200, %r201, %r202, %r203, %r204}, {%f59, %f60, %f61, %f62, %f63, %f64, %f65, %f66};
	add.s32 	%r205, %r78, 224;
	wmma.load.a.sync.aligned.row.m16n16k16.shared.f16 	{%r206, %r207, %r208, %r209, %r210, %r211, %r212, %r213}, [%r205], %r79;
	add.s32 	%r214, %r78, 16608;
	wmma.load.b.sync.aligned.col.m16n16k16.shared.f16 	{%r215, %r216, %r217, %r218, %r219, %r220, %r221, %r222}, [%r214], %r79;
	wmma.mma.sync.aligned.row.col.m16n16k16.f32.f32 {%f75, %f76, %f77, %f78, %f79, %f80, %f81, %f82}, {%r206, %r207, %r208, %r209, %r210, %r211, %r212, %r213}, {%r215, %r216, %r217, %r218, %r219, %r220, %r221, %r222}, {%f67, %f68, %f69, %f70, %f71, %f72, %f73, %f74};
	add.s32 	%r223, %r78, 256;
	wmma.load.a.sync.aligned.row.m16n16k16.shared.f16 	{%r224, %r225, %r226, %r227, %r228, %r229, %r230, %r231}, [%r223], %r79;
	add.s32 	%r232, %r78, 16640;
	wmma.load.b.sync.aligned.col.m16n16k16.shared.f16 	{%r233, %r234, %r235, %r236, %r237, %r238, %r239, %r240}, [%r232], %r79;
	wmma.mma.sync.aligned.row.col.m16n16k16.f32.f32 {%f83, %f84, %f85, %f86, %f87, %f88, %f89, %f90}, {%r224, %r225, %r226, %r227, %r228, %r229, %r230, %r231}, {%r233, %r234, %r235, %r236, %r237, %r238, %r239, %r240}, {%f75, %f76, %f77, %f78, %f79, %f80, %f81, %f82};
	add.s32 	%r241, %r78, 288;
	wmma.load.a.sync.aligned.row.m16n16k16.shared.f16 	{%r242, %r243, %r244, %r245, %r246, %r247, %r248, %r249}, [%r241], %r79;
	add.s32 	%r250, %r78, 16672;
	wmma.load.b.sync.aligned.col.m16n16k16.shared.f16 	{%r251, %r252, %r253, %r254, %r255, %r256, %r257, %r258}, [%r250], %r79;
	wmma.mma.sync.aligned.row.col.m16n16k16.f32.f32 {%f91, %f92, %f93, %f94, %f95, %f96, %f97, %f98}, {%r242, %r243, %r244, %r245, %r246, %r247, %r248, %r249}, {%r251, %r252, %r253, %r254, %r255, %r256, %r257, %r258}, {%f83, %f84, %f85, %f86, %f87, %f88, %f89, %f90};
	add.s32 	%r259, %r78, 320;
	wmma.load.a.sync.aligned.row.m16n16k16.shared.f16 	{%r260, %r261, %r262, %r263, %r264, %r265, %r266, %r267}, [%r259], %r79;
	add.s32 	%r268, %r78, 16704;
	wmma.load.b.sync.aligned.col.m16n16k16.shared.f16 	{%r269, %r270, %r271, %r272, %r273, %r274, %r275, %r276}, [%r268], %r79;
	wmma.mma.sync.aligned.row.col.m16n16k16.f32.f32 {%f99, %f100, %f101, %f102, %f103, %f104, %f105, %f106}, {%r260, %r261, %r262, %r263, %r264, %r265, %r266, %r267}, {%r269, %r270, %r271, %r272, %r273, %r274, %r275, %r276}, {%f91, %f92, %f93, %f94, %f95, %f96, %f97, %f98};
	add.s32 	%r277, %r78, 352;
	wmma.load.a.sync.aligned.row.m16n16k16.shared.f16 	{%r278, %r279, %r280, %r281, %r282, %r283, %r284, %r285}, [%r277], %r79;
	add.s32 	%r286, %r78, 16736;
	wmma.load.b.sync.aligned.col.m16n16k16.shared.f16 	{%r287, %r288, %r289, %r290, %r291, %r292, %r293, %r294}, [%r286], %r79;
	wmma.mma.sync.aligned.row.col.m16n16k16.f32.f32 {%f107, %f108, %f109, %f110, %f111, %f112, %f113, %f114}, {%r278, %r279, %r280, %r281, %r282, %r283, %r284, %r285}, {%r287, %r288, %r289, %r290, %r291, %r292, %r293, %r294}, {%f99, %f100, %f101, %f102, %f103, %f104, %f105, %f106};
	add.s32 	%r295, %r78, 384;
	wmma.load.a.sync.aligned.row.m16n16k16.shared.f16 	{%r296, %r297, %r298, %r299, %r300, %r301, %r302, %r303}, [%r295], %r79;
	add.s32 	%r304, %r78, 16768;
	wmma.load.b.sync.aligned.col.m16n16k16.shared.f16 	{%r305, %r306, %r307, %r308, %r309, %r310, %r311, %r312}, [%r304], %r79;
	wmma.mma.sync.aligned.row.col.m16n16k16.f32.f32 {%f115, %f116, %f117, %f118, %f119, %f120, %f121, %f122}, {%r296, %r297, %r298, %r299, %r300, %r301, %r302, %r303}, {%r305, %r306, %r307, %r308, %r309, %r310, %r311, %r312}, {%f107, %f108, %f109, %f110, %f111, %f112, %f113, %f114};
	add.s32 	%r313, %r78, 416;
	wmma.load.a.sync.aligned.row.m16n16k16.shared.f16 	{%r314, %r315, %r316, %r317, %r318, %r319, %r320, %r321}, [%r313], %r79;
	add.s32 	%r322, %r78, 16800;
	wmma.load.b.sync.aligned.col.m16n16k16.shared.f16 	{%r323, %r324, %r325, %r326, %r327, %r328, %r329, %r330}, [%r322], %r79;
	wmma.mma.sync.aligned.row.col.m16n16k16.f32.f32 {%f123, %f124, %f125, %f126, %f127, %f128, %f129, %f130}, {%r314, %r315, %r316, %r317, %r318, %r319, %r320, %r321}, {%r323, %r324, %r325, %r326, %r327, %r328, %r329, %r330}, {%f115, %f116, %f117, %f118, %f119, %f120, %f121, %f122};
	add.s32 	%r331, %r78, 448;
	wmma.load.a.sync.aligned.row.m16n16k16.shared.f16 	{%r332, %r333, %r334, %r335, %r336, %r337, %r338, %r339}, [%r331], %r79;
	add.s32 	%r340, %r78, 16832;
	wmma.load.b.sync.aligned.col.m16n16k16.shared.f16 	{%r341, %r342, %r343, %r344, %r345, %r346, %r347, %r348}, [%r340], %r79;
	wmma.mma.sync.aligned.row.col.m16n16k16.f32.f32 {%f131, %f132, %f133, %f134, %f135, %f136, %f137, %f138}, {%r332, %r333, %r334, %r335, %r336, %r337, %r338, %r339}, {%r341, %r342, %r343, %r344, %r345, %r346, %r347, %r348}, {%f123, %f124, %f125, %f126, %f127, %f128, %f129, %f130};
	add.s32 	%r349, %r78, 480;
	wmma.load.a.sync.aligned.row.m16n16k16.shared.f16 	{%r350, %r351, %r352, %r353, %r354, %r355, %r356, %r357}, [%r349], %r79;
	add.s32 	%r358, %r78, 16864;
	wmma.load.b.sync.aligned.col.m16n16k16.shared.f16 	{%r359, %r360, %r361, %r362, %r363, %r364, %r365, %r366}, [%r358], %r79;
	wmma.mma.sync.aligned.row.col.m16n16k16.f32.f32 {%f139, %f140, %f141, %f142, %f143, %f144, %f145, %f146}, {%r350, %r351, %r352, %r353, %r354, %r355, %r356, %r357}, {%r359, %r360, %r361, %r362, %r363, %r364, %r365, %r366}, {%f131, %f132, %f133, %f134, %f135, %f136, %f137, %f138};
	add.s32 	%r367, %r78, 512;
	wmma.load.a.sync.aligned.row.m16n16k16.shared.f16 	{%r368, %r369, %r370, %r371, %r372, %r373, %r374, %r375}, [%r367], %r79;
	add.s32 	%r376, %r78, 16896;
	wmma.load.b.sync.aligned.col.m16n16k16.shared.f16 	{%r377, %r378, %r379, %r380, %r381, %r382, %r383, %r384}, [%r376], %r79;
	wmma.mma.sync.aligned.row.col.m16n16k16.f32.f32 {%f147, %f148, %f149, %f150, %f151, %f152, %f153, %f154}, {%r368, %r369, %r370, %r371, %r372, %r373, %r374, %r375}, {%r377, %r378, %r379, %r380, %r381, %r382, %r383, %r384}, {%f139, %f140, %f141, %f142, %f143, %f144, %f145, %f146};
	add.s32 	%r385, %r78, 544;
	wmma.load.a.sync.aligned.row.m16n16k16.shared.f16 	{%r386, %r387, %r388, %r389, %r390, %r391, %r392, %r393}, [%r385], %r79;
	add.s32 	%r394, %r78, 16928;
	wmma.load.b.sync.aligned.col.m16n16k16.shared.f16 	{%r395, %r396, %r397, %r398, %r399, %r400, %r401, %r402}, [%r394], %r79;
	wmma.mma.sync.aligned.row.col.m16n16k16.f32.f32 {%f155, %f156, %f157, %f158, %f159, %f160, %f161, %f162}, {%r386, %r387, %r388, %r389, %r390, %r391, %r392, %r393}, {%r395, %r396, %r397, %r398, %r399, %r400, %r401, %r402}, {%f147, %f148, %f149, %f150, %f151, %f152, %f153, %f154};
	add.s32 	%r403, %r78, 576;
	wmma.load.a.sync.aligned.row.m16n16k16.shared.f16 	{%r404, %r405, %r406, %r407, %r408, %r409, %r410, %r411}, [%r403], %r79;
	add.s32 	%r412, %r78, 16960;
	wmma.load.b.sync.aligned.col.m16n16k16.shared.f16 	{%r413, %r414, %r415, %r416, %r417, %r418, %r419, %r420}, [%r412], %r79;
	wmma.mma.sync.aligned.row.col.m16n16k16.f32.f32 {%f163, %f164, %f165, %f166, %f167, %f168, %f169, %f170}, {%r404, %r405, %r406, %r407, %r408, %r409, %r410, %r411}, {%r413, %r414, %r415, %r416, %r417, %r418, %r419, %r420}, {%f155, %f156, %f157, %f158, %f159, %f160, %f161, %f162};
	add.s32 	%r421, %r78, 608;
	wmma.load.a.sync.aligned.row.m16n16k16.shared.f16 	{%r422, %r423, %r424, %r425, %r426, %r427, %r428, %r429}, [%r421], %r79;
	add.s32 	%r430, %r78, 16992;
	wmma.load.b.sync.aligned.col.m16n16k16.shared.f16 	{%r431, %r432, %r433, %r434, %r435, %r436, %r437, %r438}, [%r430], %r79;
	wmma.mma.sync.aligned.row.col.m16n16k16.f32.f32 {%f171, %f172, %f173, %f174, %f175, %f176, %f177, %f178}, {%r422, %r423, %r424, %r425, %r426, %r427, %r428, %r429}, {%r431, %r432, %r433, %r434, %r435, %r436, %r437, %r438}, {%f163, %f164, %f165, %f166, %f167, %f168, %f169, %f170};
	add.s32 	%r439, %r78, 640;
	wmma.load.a.sync.aligned.row.m16n16k16.shared.f16 	{%r440, %r441, %r442, %r443, %r444, %r445, %r446, %r447}, [%r439], %r79;
	add.s32 	%r448, %r78, 17024;
	wmma.load.b.sync.aligned.col.m16n16k16.shared.f16 	{%r449, %r450, %r451, %r452, %r453, %r454, %r455, %r456}, [%r448], %r79;
	wmma.mma.sync.aligned.row.col.m16n16k16.f32.f32 {%f179, %f180, %f181, %f182, %f183, %f184, %f185, %f186}, {%r440, %r441, %r442, %r443, %r444, %r445, %r446, %r447}, {%r449, %r450, %r451, %r452, %r453, %r454, %r455, %r456}, {%f171, %f172, %f173, %f174, %f175, %f176, %f177, %f178};
	add.s32 	%r457, %r78, 672;
	wmma.load.a.sync.aligned.row.m16n16k16.shared.f16 	{%r458, %r459, %r460, %r461, %r462, %r463, %r464, %r465}, [%r457], %r79;
	add.s32 	%r466, %r78, 17056;
	wmma.load.b.sync.aligned.col.m16n16k16.shared.f16 	{%r467, %r468, %r469, %r470, %r471, %r472, %r473, %r474}, [%r466], %r79;
	wmma.mma.sync.aligned.row.col.m16n16k16.f32.f32 {%f187, %f188, %f189, %f190, %f191, %f192, %f193, %f194}, {%r458, %r459, %r460, %r461, %r462, %r463, %r464, %r465}, {%r467, %r468, %r469, %r470, %r471, %r472, %r473, %r474}, {%f179, %f180, %f181, %f182, %f183, %f184, %f185, %f186};
	add.s32 	%r475, %r78, 704;
	wmma.load.a.sync.aligned.row.m16n16k16.shared.f16 	{%r476, %r477, %r478, %r479, %r480, %r481, %r482, %r483}, [%r475], %r79;
	add.s32 	%r484, %r78, 17088;
	wmma.load.b.sync.aligned.col.m16n16k16.shared.f16 	{%r485, %r486, %r487, %r488, %r489, %r490, %r491, %r492}, [%r484], %r79;
	wmma.mma.sync.aligned.row.col.m16n16k16.f32.f32 {%f195, %f196, %f197, %f198, %f199, %f200, %f201, %f202}, {%r476, %r477, %r478, %r479, %r480, %r481, %r482, %r483}, {%r485, %r486, %r487, %r488, %r489, %r490, %r491, %r492}, {%f187, %f188, %f189, %f190, %f191, %f192, %f193, %f194};
	add.s32 	%r493, %r78, 736;
	wmma.load.a.sync.aligned.row.m16n16k16.shared.f16 	{%r494, %r495, %r496, %r497, %r498, %r499, %r500, %r501}, [%r493], %r79;
	add.s32 	%r502, %r78, 17120;
	wmma.load.b.sync.aligned.col.m16n16k16.shared.f16 	{%r503, %r504, %r505, %r506, %r507, %r508, %r509, %r510}, [%r502], %r79;
	wmma.mma.sync.aligned.row.col.m16n16k16.f32.f32 {%f203, %f204, %f205, %f206, %f207, %f208, %f209, %f210}, {%r494, %r495, %r496, %r497, %r498, %r499, %r500, %r501}, {%r503, %r504, %r505, %r506, %r507, %r508, %r509, %r510}, {%f195, %f196, %f197, %f198, %f199, %f200, %f201, %f202};
	add.s32 	%r511, %r78, 768;
	wmma.load.a.sync.aligned.row.m16n16k16.shared.f16 	{%r512, %r513, %r514, %r515, %r516, %r517, %r518, %r519}, [%r511], %r79;
	add.s32 	%r520, %r78, 17152;
	wmma.load.b.sync.aligned.col.m16n16k16.shared.f16 	{%r521, %r522, %r523, %r524, %r525, %r526, %r527, %r528}, [%r520], %r79;
	wmma.mma.sync.aligned.row.col.m16n16k16.f32.f32 {%f211, %f212, %f213, %f214, %f215, %f216, %f217, %f218}, {%r512, %r513, %r514, %r515, %r516, %r517, %r518, %r519}, {%r521, %r522, %r523, %r524, %r525, %r526, %r527, %r528}, {%f203, %f204, %f205, %f206, %f207, %f208, %f209, %f210};
	add.s32 	%r529, %r78, 800;
	wmma.load.a.sync.aligned.row.m16n16k16.shared.f16 	{%r530, %r531, %r532, %r533, %r534, %r535, %r536, %r537}, [%r529], %r79;
	add.s32 	%r538, %r78, 17184;
	wmma.load.b.sync.aligned.col.m16n16k16.shared.f16 	{%r539, %r540, %r541, %r542, %r543, %r544, %r545, %r546}, [%r538], %r79;
	wmma.mma.sync.aligned.row.col.m16n16k16.f32.f32 {%f219, %f220, %f221, %f222, %f223, %f224, %f225, %f226}, {%r530, %r531, %r532, %r533, %r534, %r535, %r536, %r537}, {%r539, %r540, %r541, %r542, %r543, %r544, %r545, %r546}, {%f211, %f212, %f213, %f214, %f215, %f216, %f217, %f218};
	add.s32 	%r547, %r78, 832;
	wmma.load.a.sync.aligned.row.m16n16k16.shared.f16 	{%r548, %r549, %r550, %r551, %r552, %r553, %r554, %r555}, [%r547], %r79;
	add.s32 	%r556, %r78, 17216;
	wmma.load.b.sync.aligned.col.m16n16k16.shared.f16 	{%r557, %r558, %r559, %r560, %r561, %r562, %r563, %r564}, [%r556], %r79;
	wmma.mma.sync.aligned.row.col.m16n16k16.f32.f32 {%f227, %f228, %f229, %f230, %f231, %f232, %f233, %f234}, {%r548, %r549, %r550, %r551, %r552, %r553, %r554, %r555}, {%r557, %r558, %r559, %r560, %r561, %r562, %r563, %r564}, {%f219, %f220, %f221, %f222, %f223, %f224, %f225, %f226};
	add.s32 	%r565, %r78, 864;
	wmma.load.a.sync.aligned.row.m16n16k16.shared.f16 	{%r566, %r567, %r568, %r569, %r570, %r571, %r572, %r573}, [%r565], %r79;
	add.s32 	%r574, %r78, 17248;
	wmma.load.b.sync.aligned.col.m16n16k16.shared.f16 	{%r575, %r576, %r577, %r578, %r579, %r580, %r581, %r582}, [%r574], %r79;
	wmma.mma.sync.aligned.row.col.m16n16k16.f32.f32 {%f235, %f236, %f237, %f238, %f239, %f240, %f241, %f242}, {%r566, %r567, %r568, %r569, %r570, %r571, %r572, %r573}, {%r575, %r576, %r577, %r578, %r579, %r580, %r581, %r582}, {%f227, %f228, %f229, %f230, %f231, %f232, %f233, %f234};
	add.s32 	%r583, %r78, 896;
	wmma.load.a.sync.aligned.row.m16n16k16.shared.f16 	{%r584, %r585, %r586, %r587, %r588, %r589, %r590, %r591}, [%r583], %r79;
	add.s32 	%r592, %r78, 17280;
	wmma.load.b.sync.aligned.col.m16n16k16.shared.f16 	{%r593, %r594, %r595, %r596, %r597, %r598, %r599, %r600}, [%r592], %r79;
	wmma.mma.sync.aligned.row.col.m16n16k16.f32.f32 {%f243, %f244, %f245, %f246, %f247, %f248, %f249, %f250}, {%r584, %r585, %r586, %r587, %r588, %r589, %r590, %r591}, {%r593, %r594, %r595, %r596, %r597, %r598, %r599, %r600}, {%f235, %f236, %f237, %f238, %f239, %f240, %f241, %f242};
	add.s32 	%r601, %r78, 928;
	wmma.load.a.sync.aligned.row.m16n16k16.shared.f16 	{%r602, %r603, %r604, %r605, %r606, %r607, %r608, %r609}, [%r601], %r79;
	add.s32 	%r610, %r78, 17312;
	wmma.load.b.sync.aligned.col.m16n16k16.shared.f16 	{%r611, %r612, %r613, %r614, %r615, %r616, %r617, %r618}, [%r610], %r79;
	wmma.mma.sync.aligned.row.col.m16n16k16.f32.f32 {%f251, %f252, %f253, %f254, %f255, %f256, %f257, %f258}, {%r602, %r603, %r604, %r605, %r606, %r607, %r608, %r609}, {%r611, %r612, %r613, %r614, %r615, %r616, %r617, %r618}, {%f243, %f244, %f245, %f246, %f247, %f248, %f249, %f250};
	add.s32 	%r619, %r78, 960;
	wmma.load.a.sync.aligned.row.m16n16k16.shared.f16 	{%r620, %r621, %r622, %r623, %r624, %r625, %r626, %r627}, [%r619], %r79;
	add.s32 	%r628, %r78, 17344;
	wmma.load.b.sync.aligned.col.m16n16k16.shared.f16 	{%r629, %r630, %r631, %r632, %r633, %r634, %r635, %r636}, [%r628], %r79;
	wmma.mma.sync.aligned.row.col.m16n16k16.f32.f32 {%f259, %f260, %f261, %f262, %f263, %f264, %f265, %f266}, {%r620, %r621, %r622, %r623, %r624, %r625, %r626, %r627}, {%r629, %r630, %r631, %r632, %r633, %r634, %r635, %r636}, {%f251, %f252, %f253, %f254, %f255, %f256, %f257, %f258};
	add.s32 	%r637, %r78, 992;
	wmma.load.a.sync.aligned.row.m16n16k16.shared.f16 	{%r638, %r639, %r640, %r641, %r642, %r643, %r644, %r645}, [%r637], %r79;
	add.s32 	%r646, %r78, 17376;
	wmma.load.b.sync.aligned.col.m16n16k16.shared.f16 	{%r647, %r648, %r649, %r650, %r651, %r652, %r653, %r654}, [%r646], %r79;
	wmma.mma.sync.aligned.row.col.m16n16k16.f32.f32 {%f291, %f290, %f289, %f288, %f287, %f286, %f285, %f284}, {%r638, %r639, %r640, %r641, %r642, %r643, %r644, %r645}, {%r647, %r648, %r649, %r650, %r651, %r652, %r653, %r654}, {%f259, %f260, %f261, %f262, %f263, %f264, %f265, %f266};
	add.s32 	%r662, %r662, 512;
	setp.lt.s32 	%p6, %r662, %r50;
	@%p6 bra 	$L__BB2_2;
	add.s32 	%r656, %r78, 32768;
	mov.b32 	%r657, 16;
	wmma.load.c.sync.aligned.row.m16n16k16.shared.f32 	{%f267, %f268, %f269, %f270, %f271, %f272, %f273, %f274}, [%r656], %r657;
	add.f32 	%f275, %f291, %f267;
	add.f32 	%f276, %f290, %f268;
	add.f32 	%f277, %f289, %f269;
	add.f32 	%f278, %f288, %f270;
	add.f32 	%f279, %f287, %f271;
	add.f32 	%f280, %f286, %f272;
	add.f32 	%f281, %f285, %f273;
	add.f32 	%f282, %f284, %f274;
	bar.sync 	0;
	wmma.store.d.sync.aligned.row.m16n16k16.shared.f32 	[%r656], {%f275, %f276, %f277, %f278, %f279, %f280, %f281, %f282}, %r657;
	shl.b32 	%r658, %r3, 4;
	add.s32 	%r659, %r658, %r4;
	shl.b32 	%r660, %r659, 2;
	add.s32 	%r661, %r656, %r660;
	ld.shared.f32 	%f283, [%r661];
	cvta.to.global.u64 	%rd29, %rd7;
	mul.wide.s32 	%rd30, %r6, 4;
	add.s64 	%rd31, %rd29, %rd30;
	st.global.f32 	[%rd31], %f283;
$L__BB2_8:
	ret;

}


// ===== COMPILED SASS (sm_100) =====

	.target	sm_100

	.elftype	@"ET_EXEC"


//--------------------- .note.nv.tkinfo           --------------------------
	.section	.note.nv.tkinfo,"",@"SHT_NOTE"
	.sectionflags	@"SHF_NOTE_NV_TKINFO"
	.tkinfo
        /*0018*/ 	.word	0x00000002
        /*0030*/ 	.string	""
        /*0030*/ 	.string	"ptxas"
        /*0030*/ 	.string	"Cuda compilation tools, release 13.0, V13.0.88"
        /*0030*/ 	.string	"Build cuda_13.0.r13.0/compiler.36424714_0"
        /*0030*/ 	.string	"-arch sm_100 -m 64 "



//--------------------- .note.nv.cuinfo           --------------------------
	.section	.note.nv.cuinfo,"",@"SHT_NOTE"
	.sectionflags	@"SHF_NOTE_NV_CUINFO"
        /*0018*/ 	.short	0x0002
        /*001a*/ 	.short	0x0064
        /*001c*/ 	.short	0x0082
	.zero		2


//--------------------- .nv.info                  --------------------------
	.section	.nv.info,"",@"SHT_CUDA_INFO"
	.align	4


	//----- nvinfo : EIATTR_REGCOUNT
	.align		4
        /*0000*/ 	.byte	0x04, 0x2f
        /*0002*/ 	.short	(.L_3 - .L_2)
	.align		4
.L_2:
        /*0004*/ 	.word	index@(_Z24matrixMulAddWMMATolerantP6__halfS0_PfS1_iiPiS2_)
        /*0008*/ 	.word	0x00000030


	//----- nvinfo : EIATTR_FRAME_SIZE
	.align		4
.L_3:
        /*000c*/ 	.byte	0x04, 0x11
        /*000e*/ 	.short	(.L_5 - .L_4)
	.align		4
.L_4:
        /*0010*/ 	.word	index@(_Z24matrixMulAddWMMATolerantP6__halfS0_PfS1_iiPiS2_)
        /*0014*/ 	.word	0x00000000


	//----- nvinfo : EIATTR_REGCOUNT
	.align		4
.L_5:
        /*0018*/ 	.byte	0x04, 0x2f
        /*001a*/ 	.short	(.L_7 - .L_6)
	.align		4
.L_6:
        /*001c*/ 	.word	index@(_Z20matrixMulAddWMMASafeP6__halfS0_PfS1_iiPi)
        /*0020*/ 	.word	0x00000030


	//----- nvinfo : EIATTR_FRAME_SIZE
	.align		4
.L_7:
        /*0024*/ 	.byte	0x04, 0x11
        /*0026*/ 	.short	(.L_9 - .L_8)
	.align		4
.L_8:
        /*0028*/ 	.word	index@(_Z20matrixMulAddWMMASafeP6__halfS0_PfS1_iiPi)
        /*002c*/ 	.word	0x00000000


	//----- nvinfo : EIATTR_REGCOUNT
	.align		4
.L_9:
        /*0030*/ 	.byte	0x04, 0x2f
        /*0032*/ 	.short	(.L_11 - .L_10)
	.align		4
.L_10:
        /*0034*/ 	.word	index@(_Z16matrixMulAddWMMAP6__halfS0_PfS1_ii)
        /*0038*/ 	.word	0x00000028


	//----- nvinfo : EIATTR_FRAME_SIZE
	.align		4
.L_11:
        /*003c*/ 	.byte	0x04, 0x11
        /*003e*/ 	.short	(.L_13 - .L_12)
	.align		4
.L_12:
        /*0040*/ 	.word	index@(_Z16matrixMulAddWMMAP6__halfS0_PfS1_ii)
        /*0044*/ 	.word	0x00000000


	//----- nvinfo : EIATTR_MIN_STACK_SIZE
	.align		4
.L_13:
        /*0048*/ 	.byte	0x04, 0x12
        /*004a*/ 	.short	(.L_15 - .L_14)
	.align		4
.L_14:
        /*004c*/ 	.word	index@(_Z16matrixMulAddWMMAP6__halfS0_PfS1_ii)
        /*0050*/ 	.word	0x00000000


	//----- nvinfo : EIATTR_MIN_STACK_SIZE
	.align		4
.L_15:
        /*0054*/ 	.byte	0x04, 0x12
        /*0056*/ 	.short	(.L_17 - .L_16)
	.align		4
.L_16:
        /*0058*/ 	.word	index@(_Z20matrixMulAddWMMASafeP6__halfS0_PfS1_iiPi)
        /*005c*/ 	.word	0x00000000


	//----- nvinfo : EIATTR_MIN_STACK_SIZE
	.align		4
.L_17:
        /*0060*/ 	.byte	0x04, 0x12
        /*0062*/ 	.short	(.L_19 - .L_18)
	.align		4
.L_18:
        /*0064*/ 	.word	index@(_Z24matrixMulAddWMMATolerantP6__halfS0_PfS1_iiPiS2_)
        /*0068*/ 	.word	0x00000000
.L_19:


//--------------------- .nv.compat                --------------------------
	.section	.nv.compat,"",@"SHT_CUDA_COMPAT_INFO"
	.align	4
        /*0000*/ 	.byte	0x02, 0x09, 0x00, 0x00, 0x02, 0x02, 0x01, 0x00, 0x02, 0x05, 0x05, 0x00, 0x03, 0x07, 0x01, 0x01
        /*0010*/ 	.byte	0x02, 0x03, 0x00, 0x00, 0x02, 0x06, 0x01, 0x00, 0x04, 0x0b, 0x08, 0x00, 0x09, 0x00, 0x00, 0x00
        /*0020*/ 	.byte	0x00, 0x00, 0x00, 0x00


//--------------------- .nv.info._Z16matrixMulAddWMMAP6__halfS0_PfS1_ii --------------------------
	.section	.nv.info._Z16matrixMulAddWMMAP6__halfS0_PfS1_ii,"",@"SHT_CUDA_INFO"
	.sectionflags	@""
	.align	4


	//----- nvinfo : EIATTR_CUDA_API_VERSION
	.align		4
        /*0000*/ 	.byte	0x04, 0x37
        /*0002*/ 	.short	(.L_21 - .L_20)
.L_20:
        /*0004*/ 	.word	0x00000082


	//----- nvinfo : EIATTR_KPARAM_INFO
	.align		4
.L_21:
        /*0008*/ 	.byte	0x04, 0x17
        /*000a*/ 	.short	(.L_23 - .L_22)
.L_22:
        /*000c*/ 	.word	0x00000000
        /*0010*/ 	.short	0x0005
        /*0012*/ 	.short	0x0024
        /*0014*/ 	.byte	0x00, 0xf0, 0x11, 0x00


	//----- nvinfo : EIATTR_KPARAM_INFO
	.align		4
.L_23:
        /*0018*/ 	.byte	0x04, 0x17
        /*001a*/ 	.short	(.L_25 - .L_24)
.L_24:
        /*001c*/ 	.word	0x00000000
        /*0020*/ 	.short	0x0004
        /*0022*/ 	.short	0x0020
        /*0024*/ 	.byte	0x00, 0xf0, 0x11, 0x00


	//----- nvinfo : EIATTR_KPARAM_INFO
	.align		4
.L_25:
        /*0028*/ 	.byte	0x04, 0x17
        /*002a*/ 	.short	(.L_27 - .L_26)
.L_26:
        /*002c*/ 	.word	0x00000000
        /*0030*/ 	.short	0x0003
        /*0032*/ 	.short	0x0018
        /*0034*/ 	.byte	0x00, 0xf5, 0x21, 0x00


	//----- nvinfo : EIATTR_KPARAM_INFO
	.align		4
.L_27:
        /*0038*/ 	.byte	0x04, 0x17
        /*003a*/ 	.short	(.L_29 - .L_28)
.L_28:
        /*003c*/ 	.word	0x00000000
        /*0040*/ 	.short	0x0002
        /*0042*/ 	.short	0x0010
        /*0044*/ 	.byte	0x00, 0xf5, 0x21, 0x00


	//----- nvinfo : EIATTR_KPARAM_INFO
	.align		4
.L_29:
        /*0048*/ 	.byte	0x04, 0x17
        /*004a*/ 	.short	(.L_31 - .L_30)
.L_30:
        /*004c*/ 	.word	0x00000000
        /*0050*/ 	.short	0x0001
        /*0052*/ 	.short	0x0008
        /*0054*/ 	.byte	0x00, 0xf5, 0x21, 0x00


	//----- nvinfo : EIATTR_KPARAM_INFO
	.align		4
.L_31:
        /*0058*/ 	.byte	0x04, 0x17
        /*005a*/ 	.short	(.L_33 - .L_32)
.L_32:
        /*005c*/ 	.word	0x00000000
        /*0060*/ 	.short	0x0000
        /*0062*/ 	.short	0x0000
        /*0064*/ 	.byte	0x00, 0xf5, 0x21, 0x00


	//----- nvinfo : EIATTR_SPARSE_MMA_MASK
	.align		4
.L_33:
        /*0068*/ 	.byte	0x03, 0x50
        /*006a*/ 	.short	0x0000


	//----- nvinfo : EIATTR_WMMA_USED
	.align		4
        /*006c*/ 	.byte	0x01, 0x2b
	.zero		2


	//----- nvinfo : EIATTR_MAXREG_COUNT
	.align		4
        /*0070*/ 	.byte	0x03, 0x1b
        /*0072*/ 	.short	0x00ff


	//----- nvinfo : EIATTR_NUM_BARRIERS
	.align		4
        /*0074*/ 	.byte	0x02, 0x4c
        /*0076*/ 	.byte	0x01
	.zero		1


	//----- nvinfo : EIATTR_MERCURY_ISA_VERSION
	.align		4
        /*0078*/ 	.byte	0x03, 0x5f
        /*007a*/ 	.short	0x0101


	//----- nvinfo : EIATTR_VRC_CTA_INIT_COUNT
	.align		4
        /*007c*/ 	.byte	0x02, 0x4a
	.zero		1
	.zero		1


	//----- nvinfo : EIATTR_EXIT_INSTR_OFFSETS
	.align		4
        /*0080*/ 	.byte	0x04, 0x1c
        /*0082*/ 	.short	(.L_35 - .L_34)


	//   ....[0]....
.L_34:
        /*0084*/ 	.word	0x00000080


	//   ....[1]....
        /*0088*/ 	.word	0x00001b00


	//----- nvinfo : EIATTR_CBANK_PARAM_SIZE
	.align		4
.L_35:
        /*008c*/ 	.byte	0x03, 0x19
        /*008e*/ 	.short	0x0028


	//----- nvinfo : EIATTR_PARAM_CBANK
	.align		4
        /*0090*/ 	.byte	0x04, 0x0a
        /*0092*/ 	.short	(.L_37 - .L_36)
	.align		4
.L_36:
        /*0094*/ 	.word	index@(.nv.constant0._Z16matrixMulAddWMMAP6__halfS0_PfS1_ii)
        /*0098*/ 	.short	0x0380
        /*009a*/ 	.short	0x0028


	//----- nvinfo : EIATTR_SW_WAR
	.align		4
.L_37:
        /*009c*/ 	.byte	0x04, 0x36
        /*009e*/ 	.short	(.L_39 - .L_38)
.L_38:
        /*00a0*/ 	.word	0x00000008
.L_39:


//--------------------- .nv.info._Z20matrixMulAddWMMASafeP6__halfS0_PfS1_iiPi --------------------------
	.section	.nv.info._Z20matrixMulAddWMMASafeP6__halfS0_PfS1_iiPi,"",@"SHT_CUDA_INFO"
	.sectionflags	@""
	.align	4


	//----- nvinfo : EIATTR_CUDA_API_VERSION
	.align		4
        /*0000*/ 	.byte	0x04, 0x37
        /*0002*/ 	.short	(.L_41 - .L_40)
.L_40:
        /*0004*/ 	.word	0x00000082


	//----- nvinfo : EIATTR_KPARAM_INFO
	.align		4
.L_41:
        /*0008*/ 	.byte	0x04, 0x17
        /*000a*/ 	.short	(.L_43 - .L_42)
.L_42:
        /*000c*/ 	.word	0x00000000
        /*0010*/ 	.short	0x0006
        /*0012*/ 	.short	0x0028
        /*0014*/ 	.byte	0x00, 0xf5, 0x21, 0x00


	//----- nvinfo : EIATTR_KPARAM_INFO
	.align		4
.L_43:
        /*0018*/ 	.byte	0x04, 0x17
        /*001a*/ 	.short	(.L_45 - .L_44)
.L_44:
        /*001c*/ 	.word	0x00000000
        /*0020*/ 	.short	0x0005
        /*0022*/ 	.short	0x0024
        /*0024*/ 	.byte	0x00, 0xf0, 0x11, 0x00


	//----- nvinfo : EIATTR_KPARAM_INFO
	.align		4
.L_45:
        /*0028*/ 	.byte	0x04, 0x17
        /*002a*/ 	.short	(.L_47 - .L_46)
.L_46:
        /*002c*/ 	.word	0x00000000
        /*0030*/ 	.short	0x0004
        /*0032*/ 	.short	0x0020
        /*0034*/ 	.byte	0x00, 0xf0, 0x11, 0x00


	//----- nvinfo : EIATTR_KPARAM_INFO
	.align		4
.L_47:
        /*0038*/ 	.byte	0x04, 0x17
        /*003a*/ 	.short	(.L_49 - .L_48)
.L_48:
        /*003c*/ 	.word	0x00000000
        /*0040*/ 	.short	0x0003
        /*0042*/ 	.short	0x0018
        /*0044*/ 	.byte	0x00, 0xf5, 0x21, 0x00


	//----- nvinfo : EIATTR_KPARAM_INFO
	.align		4
.L_49:
        /*0048*/ 	.byte	0x04, 0x17
        /*004a*/ 	.short	(.L_51 - .L_50)
.L_50:
        /*004c*/ 	.word	0x00000000
        /*0050*/ 	.short	0x0002
        /*0052*/ 	.short	0x0010
        /*0054*/ 	.byte	0x00, 0xf5, 0x21, 0x00


	//----- nvinfo : EIATTR_KPARAM_INFO
	.align		4
.L_51:
        /*0058*/ 	.byte	0x04, 0x17
        /*005a*/ 	.short	(.L_53 - .L_52)
.L_52:
        /*005c*/ 	.word	0x00000000
        /*0060*/ 	.short	0x0001
        /*0062*/ 	.short	0x0008
        /*0064*/ 	.byte	0x00, 0xf5, 0x21, 0x00


	//----- nvinfo : EIATTR_KPARAM_INFO
	.align		4
.L_53:
        /*0068*/ 	.byte	0x04, 0x17
        /*006a*/ 	.short	(.L_55 - .L_54)
.L_54:
        /*006c*/ 	.word	0x00000000
        /*0070*/ 	.short	0x0000
        /*0072*/ 	.short	0x0000
        /*0074*/ 	.byte	0x00, 0xf5, 0x21, 0x00


	//----- nvinfo : EIATTR_SPARSE_MMA_MASK
	.align		4
.L_55:
        /*0078*/ 	.byte	0x03, 0x50
        /*007a*/ 	.short	0x0000


	//----- nvinfo : EIATTR_WMMA_USED
	.align		4
        /*007c*/ 	.byte	0x01, 0x2b
	.zero		2


	//----- nvinfo : EIATTR_MAXREG_COUNT
	.align		4
        /*0080*/ 	.byte	0x03, 0x1b
        /*0082*/ 	.short	0x00ff


	//----- nvinfo : EIATTR_NUM_BARRIERS
	.align		4
        /*0084*/ 	.byte	0x02, 0x4c
        /*0086*/ 	.byte	0x01
	.zero		1


	//----- nvinfo : EIATTR_EXTERNS
	.align		4
        /*0088*/ 	.byte	0x04, 0x0f
        /*008a*/ 	.short	(.L_57 - .L_56)


	//   ....[0]....
	.align		4
.L_56:
        /*008c*/ 	.word	index@(vprintf)


	//----- nvinfo : EIATTR_MERCURY_ISA_VERSION
	.align		4
.L_57:
        /*0090*/ 	.byte	0x03, 0x5f
        /*0092*/ 	.short	0x0101


	//----- nvinfo : EIATTR_VRC_CTA_INIT_COUNT
	.align		4
        /*0094*/ 	.byte	0x02, 0x4a
	.zero		1
	.zero		1


	//----- nvinfo : EIATTR_SYSCALL_OFFSETS
	.align		4
        /*0098*/ 	.byte	0x04, 0x46
        /*009a*/ 	.short	(.L_59 - .L_58)


	//   ....[0]....
.L_58:
        /*009c*/ 	.word	0x000019b0


	//   ....[1]....
        /*00a0*/ 	.word	0x00001aa0


	//   ....[2]....
        /*00a4*/ 	.word	0x00001b90


	//   ....[3]....
        /*00a8*/ 	.word	0x00001c80


	//   ....[4]....
        /*00ac*/ 	.word	0x00001d70


	//   ....[5]....
        /*00b0*/ 	.word	0x00001e60


	//   ....[6]....
        /*00b4*/ 	.word	0x00001f50


	//   ....[7]....
        /*00b8*/ 	.word	0x00002040


	//----- nvinfo : EIATTR_EXIT_INSTR_OFFSETS
	.align		4
.L_59:
        /*00bc*/ 	.byte	0x04, 0x1c
        /*00be*/ 	.short	(.L_61 - .L_60)


	//   ....[0]....
.L_60:
        /*00c0*/ 	.word	0x00000080


	//   ....[1]....
        /*00c4*/ 	.word	0x000021b0


	//----- nvinfo : EIATTR_CRS_STACK_SIZE
	.align		4
.L_61:
        /*00c8*/ 	.byte	0x04, 0x1e
        /*00ca*/ 	.short	(.L_63 - .L_62)
.L_62:
        /*00cc*/ 	.word	0x00000000


	//----- nvinfo : EIATTR_CBANK_PARAM_SIZE
	.align		4
.L_63:
        /*00d0*/ 	.byte	0x03, 0x19
        /*00d2*/ 	.short	0x0030


	//----- nvinfo : EIATTR_PARAM_CBANK
	.align		4
        /*00d4*/ 	.byte	0x04, 0x0a
        /*00d6*/ 	.short	(.L_65 - .L_64)
	.align		4
.L_64:
        /*00d8*/ 	.word	index@(.nv.constant0._Z20matrixMulAddWMMASafeP6__halfS0_PfS1_iiPi)
        /*00dc*/ 	.short	0x0380
        /*00de*/ 	.short	0x0030


	//----- nvinfo : EIATTR_SW_WAR
	.align		4
.L_65:
        /*00e0*/ 	.byte	0x04, 0x36
        /*00e2*/ 	.short	(.L_67 - .L_66)
.L_66:
        /*00e4*/ 	.word	0x00000008
.L_67:


//--------------------- .nv.info._Z24matrixMulAddWMMATolerantP6__halfS0_PfS1_iiPiS2_ --------------------------
	.section	.nv.info._Z24matrixMulAddWMMATolerantP6__halfS0_PfS1_iiPiS2_,"",@"SHT_CUDA_INFO"
	.sectionflags	@""
	.align	4


	//----- nvinfo : EIATTR_CUDA_API_VERSION
	.align		4
        /*0000*/ 	.byte	0x04, 0x37
        /*0002*/ 	.short	(.L_69 - .L_68)
.L_68:
        /*0004*/ 	.word	0x00000082


	//----- nvinfo : EIATTR_KPARAM_INFO
	.align		4
.L_69:
        /*0008*/ 	.byte	0x04, 0x17
        /*000a*/ 	.short	(.L_71 - .L_70)
.L_70:
        /*000c*/ 	.word	0x00000000
        /*0010*/ 	.short	0x0007
        /*0012*/ 	.short	0x0030
        /*0014*/ 	.byte	0x00, 0xf5, 0x21, 0x00


	//----- nvinfo : EIATTR_KPARAM_INFO
	.align		4
.L_71:
        /*0018*/ 	.byte	0x04, 0x17
        /*001a*/ 	.short	(.L_73 - .L_72)
.L_72:
        /*001c*/ 	.word	0x00000000
        /*0020*/ 	.short	0x0006
        /*0022*/ 	.short	0x0028
        /*0024*/ 	.byte	0x00, 0xf5, 0x21, 0x00


	//----- nvinfo : EIATTR_KPARAM_INFO
	.align		4
.L_73:
        /*0028*/ 	.byte	0x04, 0x17
        /*002a*/ 	.short	(.L_75 - .L_74)
.L_74:
        /*002c*/ 	.word	0x00000000
        /*0030*/ 	.short	0x0005
        /*0032*/ 	.short	0x0024
        /*0034*/ 	.byte	0x00, 0xf0, 0x11, 0x00


	//----- nvinfo : EIATTR_KPARAM_INFO
	.align		4
.L_75:
        /*0038*/ 	.byte	0x04, 0x17
        /*003a*/ 	.short	(.L_77 - .L_76)
.L_76:
        /*003c*/ 	.word	0x00000000
        /*0040*/ 	.short	0x0004
        /*0042*/ 	.short	0x0020
        /*0044*/ 	.byte	0x00, 0xf0, 0x11, 0x00


	//----- nvinfo : EIATTR_KPARAM_INFO
	.align		4
.L_77:
        /*0048*/ 	.byte	0x04, 0x17
        /*004a*/ 	.short	(.L_79 - .L_78)
.L_78:
        /*004c*/ 	.word	0x00000000
        /*0050*/ 	.short	0x0003
        /*0052*/ 	.short	0x0018
        /*0054*/ 	.byte	0x00, 0xf5, 0x21, 0x00


	//----- nvinfo : EIATTR_KPARAM_INFO
	.align		4
.L_79:
        /*0058*/ 	.byte	0x04, 0x17
        /*005a*/ 	.short	(.L_81 - .L_80)
.L_80:
        /*005c*/ 	.word	0x00000000
        /*0060*/ 	.short	0x0002
        /*0062*/ 	.short	0x0010
        /*0064*/ 	.byte	0x00, 0xf5, 0x21, 0x00


	//----- nvinfo : EIATTR_KPARAM_INFO
	.align		4
.L_81:
        /*0068*/ 	.byte	0x04, 0x17
        /*006a*/ 	.short	(.L_83 - .L_82)
.L_82:
        /*006c*/ 	.word	0x00000000
        /*0070*/ 	.short	0x0001
        /*0072*/ 	.short	0x0008
        /*0074*/ 	.byte	0x00, 0xf5, 0x21, 0x00


	//----- nvinfo : EIATTR_KPARAM_INFO
	.align		4
.L_83:
        /*0078*/ 	.byte	0x04, 0x17
        /*007a*/ 	.short	(.L_85 - .L_84)
.L_84:
        /*007c*/ 	.word	0x00000000
        /*0080*/ 	.short	0x0000
        /*0082*/ 	.short	0x0000
        /*0084*/ 	.byte	0x00, 0xf5, 0x21, 0x00


	//----- nvinfo : EIATTR_SPARSE_MMA_MASK
	.align		4
.L_85:
        /*0088*/ 	.byte	0x03, 0x50
        /*008a*/ 	.short	0x0000


	//----- nvinfo : EIATTR_WMMA_USED
	.align		4
        /*008c*/ 	.byte	0x01, 0x2b
	.zero		2


	//----- nvinfo : EIATTR_MAXREG_COUNT
	.align		4
        /*0090*/ 	.byte	0x03, 0x1b
        /*0092*/ 	.short	0x00ff


	//----- nvinfo : EIATTR_NUM_BARRIERS
	.align		4
        /*0094*/ 	.byte	0x02, 0x4c
        /*0096*/ 	.byte	0x01
	.zero		1


	//----- nvinfo : EIATTR_EXTERNS
	.align		4
        /*0098*/ 	.byte	0x04, 0x0f
        /*009a*/ 	.short	(.L_87 - .L_86)


	//   ....[0]....
	.align		4
.L_86:
        /*009c*/ 	.word	index@(vprintf)


	//----- nvinfo : EIATTR_MERCURY_ISA_VERSION
	.align		4
.L_87:
        /*00a0*/ 	.byte	0x03, 0x5f
        /*00a2*/ 	.short	0x0101


	//----- nvinfo : EIATTR_VRC_CTA_INIT_COUNT
	.align		4
        /*00a4*/ 	.byte	0x02, 0x4a
	.zero		1
	.zero		1


	//----- nvinfo : EIATTR_SYSCALL_OFFSETS
	.align		4
        /*00a8*/ 	.byte	0x04, 0x46
        /*00aa*/ 	.short	(.L_89 - .L_88)


	//   ....[0]....
.L_88:
        /*00ac*/ 	.word	0x000019a0


	//   ....[1]....
        /*00b0*/ 	.word	0x00001a90


	//   ....[2]....
        /*00b4*/ 	.word	0x00001b80


	//   ....[3]....
        /*00b8*/ 	.word	0x00001c70


	//   ....[4]....
        /*00bc*/ 	.word	0x00001d60


	//   ....[5]....
        /*00c0*/ 	.word	0x00001e50


	//   ....[6]....
        /*00c4*/ 	.word	0x00001f40


	//   ....[7]....
        /*00c8*/ 	.word	0x00002020


	//----- nvinfo : EIATTR_EXIT_INSTR_OFFSETS
	.align		4
.L_89:
        /*00cc*/ 	.byte	0x04, 0x1c
        /*00ce*/ 	.short	(.L_91 - .L_90)


	//   ....[0]....
.L_90:
        /*00d0*/ 	.word	0x00000080


	//   ....[1]....
        /*00d4*/ 	.word	0x00003aa0


	//----- nvinfo : EIATTR_CRS_STACK_SIZE
	.align		4
.L_91:
        /*00d8*/ 	.byte	0x04, 0x1e
        /*00da*/ 	.short	(.L_93 - .L_92)
.L_92:
        /*00dc*/ 	.word	0x00000000


	//----- nvinfo : EIATTR_CBANK_PARAM_SIZE
	.align		4
.L_93:
        /*00e0*/ 	.byte	0x03, 0x19
        /*00e2*/ 	.short	0x0038


	//----- nvinfo : EIATTR_PARAM_CBANK
	.align		4
        /*00e4*/ 	.byte	0x04, 0x0a
        /*00e6*/ 	.short	(.L_95 - .L_94)
	.align		4
.L_94:
        /*00e8*/ 	.word	index@(.nv.constant0._Z24matrixMulAddWMMATolerantP6__halfS0_PfS1_iiPiS2_)
        /*00ec*/ 	.short	0x0380
        /*00ee*/ 	.short	0x0038


	//----- nvinfo : EIATTR_SW_WAR
	.align		4
.L_95:
        /*00f0*/ 	.byte	0x04, 0x36
        /*00f2*/ 	.short	(.L_97 - .L_96)
.L_96:
        /*00f4*/ 	.word	0x00000008
.L_97:


//--------------------- .nv.callgraph             --------------------------
	.section	.nv.callgraph,"",@"SHT_CUDA_CALLGRAPH"
	.align	4
	.sectionentsize	8
	.align		4
        /*0000*/ 	.word	0x00000000
	.align		4
        /*0004*/ 	.word	0xffffffff
	.align		4
        /*0008*/ 	.word	index@(_Z20matrixMulAddWMMASafeP6__halfS0_PfS1_iiPi)
	.align		4
        /*000c*/ 	.word	index@(vprintf)
	.align		4
        /*0010*/ 	.word	index@(_Z24matrixMulAddWMMATolerantP6__halfS0_PfS1_iiPiS2_)
	.align		4
        /*0014*/ 	.word	index@(vprintf)
	.align		4
        /*0018*/ 	.word	0x00000000
	.align		4
        /*001c*/ 	.word	0xfffffffe
	.align		4
        /*0020*/ 	.word	0x00000000
	.align		4
        /*0024*/ 	.word	0xfffffffd
	.align		4
        /*0028*/ 	.word	0x00000000
	.align		4
        /*002c*/ 	.word	0xfffffffc


//--------------------- .nv.constant4             --------------------------
	.section	.nv.constant4,"a",@progbits
	.align	8
	.align		8
.nv.constant4:
        /*0000*/ 	.dword	$str
	.align		8
        /*0008*/ 	.dword	$str$1
	.align		8
        /*0010*/ 	.dword	vprintf


//--------------------- .text._Z16matrixMulAddWMMAP6__halfS0_PfS1_ii --------------------------
	.section	.text._Z16matrixMulAddWMMAP6__halfS0_PfS1_ii,"ax",@progbits
	.align	128
        .global         _Z16matrixMulAddWMMAP6__halfS0_PfS1_ii
        .type           _Z16matrixMulAddWMMAP6__halfS0_PfS1_ii,@function
        .size           _Z16matrixMulAddWMMAP6__halfS0_PfS1_ii,(.L_x_70 - _Z16matrixMulAddWMMAP6__halfS0_PfS1_ii)
        .other          _Z16matrixMulAddWMMAP6__halfS0_PfS1_ii,@"STO_CUDA_ENTRY STV_DEFAULT"
_Z16matrixMulAddWMMAP6__halfS0_PfS1_ii:
.text._Z16matrixMulAddWMMAP6__halfS0_PfS1_ii:
[----:B------:R-:W-:Y:S08]  /*0000*/  LDC R1, c[0x0][0x37c] ;  /* 0x0000df00ff017b82 */ /* 0x000ff00000000800 */
[----:B------:R-:W0:Y:S08]  /*0010*/  S2UR UR4, SR_CTAID.Y ;  /* 0x00000000000479c3 */ /* 0x000e300000002600 */
[----:B------:R-:W1:Y:S08]  /*0020*/  S2UR UR5, SR_CTAID.X ;  /* 0x00000000000579c3 */ /* 0x000e700000002500 */
[----:B------:R-:W2:Y:S01]  /*0030*/  LDC.64 R28, c[0x0][0x3a0] ;  /* 0x0000e800ff1c7b82 */ /* 0x000ea20000000a00 */
[----:B0-----:R-:W-:-:S02]  /*0040*/  USHF.L.U32 UR4, UR4, 0x4, URZ ;  /* 0x0000000404047899 */ /* 0x001fc400080006ff */
[----:B-1----:R-:W-:-:S04]  /*0050*/  USHF.L.U32 UR5, UR5, 0x4, URZ ;  /* 0x0000000405057899 */ /* 0x002fc800080006ff */
[----:B--2---:R-:W-:-:S04]  /*0060*/  ISETP.LE.AND P0, PT, R29, UR4, PT ;  /* 0x000000041d007c0c */ /* 0x004fc8000bf03270 */
[----:B------:R-:W-:-:S13]  /*0070*/  ISETP.LE.OR P0, PT, R28, UR5, P0 ;  /* 0x000000051c007c0c */ /* 0x000fda0008703670 */
[----:B------:R-:W-:Y:S05]  /*0080*/  @P0 EXIT ;  /* 0x000000000000094d */ /* 0x000fea0003800000 */
[----:B------:R-:W0:Y:S01]  /*0090*/  S2R R5, SR_TID.X ;  /* 0x0000000000057919 */ /* 0x000e220000002100 */
[----:B------:R-:W1:Y:S01]  /*00a0*/  S2UR UR8, SR_CgaCtaId ;  /* 0x00000000000879c3 */ /* 0x000e620000008800 */
[----:B------:R-:W2:Y:S01]  /*00b0*/  LDCU.64 UR6, c[0x0][0x380] ;  /* 0x00007000ff0677ac */ /* 0x000ea20008000a00 */
[----:B------:R-:W-:Y:S01]  /*00c0*/  CS2R R18, SRZ ;  /* 0x0000000000127805 */ /* 0x000fe2000001ff00 */
[----:B------:R-:W3:Y:S01]  /*00d0*/  S2R R4, SR_TID.Y ;  /* 0x0000000000047919 */ /* 0x000ee20000002200 */
[----:B------:R-:W-:Y:S02]  /*00e0*/  CS2R R16, SRZ ;  /* 0x0000000000107805 */ /* 0x000fe4000001ff00 */
[----:B------:R-:W-:Y:S01]  /*00f0*/  CS2R R6, SRZ ;  /* 0x0000000000067805 */ /* 0x000fe2000001ff00 */
[----:B------:R-:W4:Y:S01]  /*0100*/  LDCU.64 UR10, c[0x0][0x358] ;  /* 0x00006b00ff0a77ac */ /* 0x000f220008000a00 */
[----:B------:R-:W5:Y:S01]  /*0110*/  LDC.64 R32, c[0x0][0x390] ;  /* 0x0000e400ff207b82 */ /* 0x000f620000000a00 */
[----:B--2---:R-:W-:-:S04]  /*0120*/  UIADD3 UR6, UP0, UPT, UR6, 0x80, URZ ;  /* 0x0000008006067890 */ /* 0x004fc8000ff1e0ff */
[----:B------:R-:W-:Y:S01]  /*0130*/  UIADD3.X UR7, UPT, UPT, URZ, UR7, URZ, UP0, !UPT ;  /* 0x00000007ff077290 */ /* 0x000fe200087fe4ff */
[C---:B0-----:R-:W-:Y:S01]  /*0140*/  VIADD R3, R5.reuse, UR4 ;  /* 0x0000000405037c36 */ /* 0x041fe20008000000 */
[----:B------:R-:W-:Y:S02]  /*0150*/  UMOV UR4, 0x400 ;  /* 0x0000040000047882 */ /* 0x000fe40000000000 */
[----:B-1----:R-:W-:Y:S01]  /*0160*/  ULEA UR4, UR8, UR4, 0x18 ;  /* 0x0000000408047291 */ /* 0x002fe2000f8ec0ff */
[C---:B---3--:R-:W-:Y:S02]  /*0170*/  IMAD R0, R5.reuse, 0x200, R4 ;  /* 0x0000020005007824 */ /* 0x048fe400078e0204 */
[----:B------:R-:W-:Y:S02]  /*0180*/  VIADD R29, R4, UR5 ;  /* 0x00000005041d7c36 */ /* 0x000fe40008000000 */
[----:B------:R-:W-:Y:S02]  /*0190*/  IMAD R2, R5, -0x1f0, R0 ;  /* 0xfffffe1005027824 */ /* 0x000fe400078e0200 */
[CC--:B------:R-:W-:Y:S01]  /*01a0*/  IMAD R0, R3.reuse, R28.reuse, R4 ;  /* 0x0000001c03007224 */ /* 0x0c0fe200078e0204 */
[----:B------:R-:W-:Y:S01]  /*01b0*/  CS2R R4, SRZ ;  /* 0x0000000000047805 */ /* 0x000fe2000001ff00 */
[----:B------:R-:W-:Y:S01]  /*01c0*/  IMAD R28, R3, R28, R29 ;  /* 0x0000001c031c7224 */ /* 0x000fe200078e021d */
[----:B------:R-:W-:Y:S01]  /*01d0*/  LEA R3, R2, UR4, 0x2 ;  /* 0x0000000402037c11 */ /* 0x000fe2000f8e10ff */
[----:B------:R-:W-:-:S02]  /*01e0*/  UMOV UR4, URZ ;  /* 0x000000ff00047c82 */ /* 0x000fc40008000000 */
[----:B----45:R-:W-:-:S07]  /*01f0*/  IMAD.WIDE R32, R28, 0x4, R32 ;  /* 0x000000041c207825 */ /* 0x030fce00078e0220 */
.L_x_1:
[----:B------:R-:W0:Y:S01]  /*0200*/  S2R R8, SR_TID.Y ;  /* 0x0000000000087919 */ /* 0x000e220000002200 */
[----:B------:R-:W1:Y:S01]  /*0210*/  LDCU UR5, c[0x0][0x3a0] ;  /* 0x00007400ff0577ac */ /* 0x000e620008000800 */
[----:B------:R-:W-:Y:S01]  /*0220*/  MOV R9, 0x400 ;  /* 0x0000040000097802 */ /* 0x000fe20000000f00 */
[----:B------:R-:W2:Y:S01]  /*0230*/  S2R R10, SR_CgaCtaId ;  /* 0x00000000000a7919 */ /* 0x000ea20000008800 */
[----:B------:R-:W-:Y:S01]  /*0240*/  UMOV UR8, UR4 ;  /* 0x0000000400087c82 */ /* 0x000fe20008000000 */
[----:B------:R-:W3:Y:S01]  /*0250*/  S2R R2, SR_TID.X ;  /* 0x0000000000027919 */ /* 0x000ee20000002100 */
[----:B0-----:R-:W-:Y:S01]  /*0260*/  IMAD.SHL.U32 R11, R8, 0x2, RZ ;  /* 0x00000002080b7824 */ /* 0x001fe200078e00ff */
[----:B--2---:R-:W-:-:S03]  /*0270*/  LEA R9, R10, R9, 0x18 ;  /* 0x000000090a097211 */ /* 0x004fc600078ec0ff */
[C-C-:B---3--:R-:W-:Y:S02]  /*0280*/  IMAD R8, R2.reuse, 0x20, R11.reuse ;  /* 0x0000002002087824 */ /* 0x148fe400078e020b */
[C---:B------:R-:W-:Y:S02]  /*0290*/  IMAD R10, R2.reuse, 0x400, R11 ;  /* 0x00000400020a7824 */ /* 0x040fe400078e020b */
[----:B------:R-:W-:Y:S01]  /*02a0*/  VIADD R2, R2, UR4 ;  /* 0x0000000402027c36 */ /* 0x000fe20008000000 */
[--C-:B------:R-:W-:Y:S02]  /*02b0*/  IADD3 R8, PT, PT, R8, 0x4e00, R9.reuse ;  /* 0x00004e0008087810 */ /* 0x100fe40007ffe009 */
[----:B------:R-:W-:Y:S01]  /*02c0*/  IADD3 R9, PT, PT, R10, 0x80, R9 ;  /* 0x000000800a097810 */ /* 0x000fe20007ffe009 */
[C---:B------:R-:W-:Y:S02]  /*02d0*/  VIADD R12, R2.reuse, 0x10 ;  /* 0x00000010020c7836 */ /* 0x040fe40000000000 */
[----:B------:R-:W-:-:S02]  /*02e0*/  VIADD R14, R2, 0x20 ;  /* 0x00000020020e7836 */ /* 0x000fc40000000000 */
[C---:B------:R-:W-:Y:S02]  /*02f0*/  VIADD R20, R2.reuse, 0x30 ;  /* 0x0000003002147836 */ /* 0x040fe40000000000 */
[C---:B------:R-:W-:Y:S02]  /*0300*/  VIADD R22, R2.reuse, 0x40 ;  /* 0x0000004002167836 */ /* 0x040fe40000000000 */
[C---:B------:R-:W-:Y:S02]  /*0310*/  VIADD R24, R2.reuse, 0x50 ;  /* 0x0000005002187836 */ /* 0x040fe40000000000 */
[C---:B------:R-:W-:Y:S02]  /*0320*/  VIADD R26, R2.reuse, 0x60 ;  /* 0x00000060021a7836 */ /* 0x040fe40000000000 */
[----:B------:R-:W-:Y:S02]  /*0330*/  VIADD R30, R2, 0x70 ;  /* 0x00000070021e7836 */ /* 0x000fe40000000000 */
[----:B------:R-:W-:-:S02]  /*0340*/  VIADD R10, R0, UR4 ;  /* 0x00000004000a7c36 */ /* 0x000fc40008000000 */
[--C-:B-1----:R-:W-:Y:S02]  /*0350*/  IMAD R35, R12, UR5, R29.reuse ;  /* 0x000000050c237c24 */ /* 0x102fe4000f8e021d */
[--C-:B------:R-:W-:Y:S02]  /*0360*/  IMAD R2, R2, UR5, R29.reuse ;  /* 0x0000000502027c24 */ /* 0x100fe4000f8e021d */
[--C-:B------:R-:W-:Y:S02]  /*0370*/  IMAD R11, R14, UR5, R29.reuse ;  /* 0x000000050e0b7c24 */ /* 0x100fe4000f8e021d */
[--C-:B------:R-:W-:Y:S02]  /*0380*/  IMAD R12, R20, UR5, R29.reuse ;  /* 0x00000005140c7c24 */ /* 0x100fe4000f8e021d */
[--C-:B------:R-:W-:Y:S02]  /*0390*/  IMAD R13, R22, UR5, R29.reuse ;  /* 0x00000005160d7c24 */ /* 0x100fe4000f8e021d */
[----:B------:R-:W-:-:S02]  /*03a0*/  IMAD R25, R24, UR5, R29 ;  /* 0x0000000518197c24 */ /* 0x000fc4000f8e021d */
[--C-:B------:R-:W-:Y:S02]  /*03b0*/  IMAD R27, R26, UR5, R29.reuse ;  /* 0x000000051a1b7c24 */ /* 0x100fe4000f8e021d */
[----:B------:R-:W-:Y:S01]  /*03c0*/  IMAD R31, R30, UR5, R29 ;  /* 0x000000051e1f7c24 */ /* 0x000fe2000f8e021d */
[----:B------:R-:W-:-:S06]  /*03d0*/  UMOV UR5, URZ ;  /* 0x000000ff00057c82 */ /* 0x000fcc0008000000 */
.L_x_0:
[----:B------:R-:W-:Y:S01]  /*03e0*/  IMAD.U32 R20, RZ, RZ, UR6 ;  /* 0x00000006ff147e24 */ /* 0x000fe2000f8e00ff */
[----:B------:R-:W0:Y:S01]  /*03f0*/  LDC.64 R14, c[0x0][0x388] ;  /* 0x0000e200ff0e7b82 */ /* 0x000e220000000a00 */
[----:B------:R-:W-:Y:S02]  /*0400*/  IMAD.U32 R21, RZ, RZ, UR7 ;  /* 0x00000007ff157e24 */ /* 0x000fe4000f8e00ff */
[----:B------:R-:W-:-:S05]  /*0410*/  IMAD.WIDE R20, R10, 0x2, R20 ;  /* 0x000000020a147825 */ /* 0x000fca00078e0214 */
[----:B------:R-:W2:Y:S01]  /*0420*/  LDG.E.U16 R24, desc[UR10][R20.64+-0x80] ;  /* 0xffff800a14187981 */ /* 0x000ea2000c1e1500 */
[----:B------:R-:W-:Y:S01]  /*0430*/  ISETP.NE.AND P0, PT, RZ, UR8, PT ;  /* 0x00000008ff007c0c */ /* 0x000fe2000bf05270 */
[----:B0-----:R-:W-:-:S12]  /*0440*/  IMAD.WIDE R22, R2, 0x2, R14 ;  /* 0x0000000202167825 */ /* 0x001fd800078e020e */
[----:B------:R-:W3:Y:S04]  /*0450*/  @!P0 LDG.E R30, desc[UR10][R32.64] ;  /* 0x0000000a201e8981 */ /* 0x000ee8000c1e1900 */
[----:B------:R0:W4:Y:S02]  /*0460*/  LDG.E.U16 R26, desc[UR10][R22.64] ;  /* 0x0000000a161a7981 */ /* 0x000124000c1e1500 */
[----:B0-----:R-:W-:-:S06]  /*0470*/  IMAD.WIDE R22, R35, 0x2, R14 ;  /* 0x0000000223167825 */ /* 0x001fcc00078e020e */
[----:B------:R-:W5:Y:S04]  /*0480*/  LDG.E.U16 R23, desc[UR10][R22.64] ;  /* 0x0000000a16177981 */ /* 0x000f68000c1e1500 */
[----:B--2---:R0:W-:Y:S04]  /*0490*/  STS.U16 [R9+-0x80], R24 ;  /* 0xffff801809007388 */ /* 0x0041e80000000400 */
[----:B0-----:R-:W2:Y:S01]  /*04a0*/  LDG.E.U16 R24, desc[UR10][R20.64+-0x60] ;  /* 0xffffa00a14187981 */ /* 0x001ea2000c1e1500 */
[----:B------:R-:W-:-:S05]  /*04b0*/  IMAD.WIDE R36, R11, 0x2, R14 ;  /* 0x000000020b247825 */ /* 0x000fca00078e020e */
[----:B------:R-:W5:Y:S04]  /*04c0*/  LDG.E.U16 R34, desc[UR10][R36.64] ;  /* 0x0000000a24227981 */ /* 0x000f68000c1e1500 */
[----:B----4-:R0:W-:Y:S04]  /*04d0*/  STS.U16 [R8+-0xe00], R26 ;  /* 0xfff2001a08007388 */ /* 0x0101e80000000400 */
[----:B---3--:R1:W-:Y:S04]  /*04e0*/  @!P0 STS [R3+0x8000], R30 ;  /* 0x0080001e03008388 */ /* 0x0083e80000000800 */
[----:B------:R-:W3:Y:S04]  /*04f0*/  LDG.E.U16 R36, desc[UR10][R20.64+-0x40] ;  /* 0xffffc00a14247981 */ /* 0x000ee8000c1e1500 */
[----:B------:R-:W4:Y:S04]  /*0500*/  LDG.E.U16 R37, desc[UR10][R20.64+-0x20] ;  /* 0xffffe00a14257981 */ /* 0x000f28000c1e1500 */
[----:B0-----:R-:W4:Y:S04]  /*0510*/  LDG.E.U16 R26, desc[UR10][R20.64+0x20] ;  /* 0x0000200a141a7981 */ /* 0x001f28000c1e1500 */
[----:B-1----:R-:W4:Y:S04]  /*0520*/  LDG.E.U16 R30, desc[UR10][R20.64+0x60] ;  /* 0x0000600a141e7981 */ /* 0x002f28000c1e1500 */
[----:B--2---:R0:W-:Y:S04]  /*0530*/  STS.U16 [R9+-0x60], R24 ;  /* 0xffffa01809007388 */ /* 0x0041e80000000400 */
[----:B-----5:R1:W-:Y:S04]  /*0540*/  STS.U16 [R8+-0xc00], R23 ;  /* 0xfff4001708007388 */ /* 0x0203e80000000400 */
[----:B0-----:R-:W2:Y:S01]  /*0550*/  LDG.E.U16 R24, desc[UR10][R20.64+0x40] ;  /* 0x0000400a14187981 */ /* 0x001ea2000c1e1500 */
[----:B-1----:R-:W-:-:S06]  /*0560*/  IMAD.WIDE R22, R12, 0x2, R14 ;  /* 0x000000020c167825 */ /* 0x002fcc00078e020e */
[----:B------:R-:W5:Y:S04]  /*0570*/  LDG.E.U16 R23, desc[UR10][R22.64] ;  /* 0x0000000a16177981 */ /* 0x000f68000c1e1500 */
[----:B------:R0:W2:Y:S04]  /*0580*/  LDG.E.U16 R22, desc[UR10][R20.64] ;  /* 0x0000000a14167981 */ /* 0x0000a8000c1e1500 */
[----:B---3--:R-:W-:Y:S04]  /*0590*/  STS.U16 [R9+-0x40], R36 ;  /* 0xffffc02409007388 */ /* 0x008fe80000000400 */
[----:B------:R1:W-:Y:S04]  /*05a0*/  STS.U16 [R8+-0xa00], R34 ;  /* 0xfff6002208007388 */ /* 0x0003e80000000400 */
[----:B----4-:R3:W-:Y:S01]  /*05b0*/  STS.U16 [R9+-0x20], R37 ;  /* 0xffffe02509007388 */ /* 0x0107e20000000400 */
[----:B0-----:R-:W-:-:S05]  /*05c0*/  IMAD.WIDE R20, R27, 0x2, R14 ;  /* 0x000000021b147825 */ /* 0x001fca00078e020e */
[----:B-1----:R-:W4:Y:S01]  /*05d0*/  LDG.E.U16 R34, desc[UR10][R20.64] ;  /* 0x0000000a14227981 */ /* 0x002f22000c1e1500 */
[----:B---3--:R-:W-:-:S06]  /*05e0*/  IMAD.WIDE R36, R13, 0x2, R14 ;  /* 0x000000020d247825 */ /* 0x008fcc00078e020e */
[----:B------:R-:W3:Y:S04]  /*05f0*/  LDG.E.U16 R37, desc[UR10][R36.64] ;  /* 0x0000000a24257981 */ /* 0x000ee8000c1e1500 */
[----:B-----5:R-:W-:Y:S04]  /*0600*/  STS.U16 [R8+-0x800], R23 ;  /* 0xfff8001708007388 */ /* 0x020fe80000000400 */
[----:B--2---:R0:W-:Y:S02]  /*0610*/  STS.U16 [R9], R22 ;  /* 0x0000001609007388 */ /* 0x0041e40000000400 */
[----:B0-----:R-:W-:-:S04]  /*0620*/  IMAD.WIDE R22, R25, 0x2, R14 ;  /* 0x0000000219167825 */ /* 0x001fc800078e020e */
[----:B------:R-:W-:Y:S02]  /*0630*/  IMAD.WIDE R14, R31, 0x2, R14 ;  /* 0x000000021f0e7825 */ /* 0x000fe400078e020e */
[----:B------:R-:W2:Y:S04]  /*0640*/  LDG.E.U16 R23, desc[UR10][R22.64] ;  /* 0x0000000a16177981 */ /* 0x000ea8000c1e1500 */
[----:B------:R0:W5:Y:S02]  /*0650*/  LDG.E.U16 R15, desc[UR10][R14.64] ;  /* 0x0000000a0e0f7981 */ /* 0x000164000c1e1500 */
[----:B0-----:R-:W0:Y:S01]  /*0660*/  LDC R14, c[0x0][0x3a0] ;  /* 0x0000e800ff0e7b82 */ /* 0x001e220000000800 */
[----:B------:R-:W-:Y:S01]  /*0670*/  UISETP.GE.U32.AND UP0, UPT, UR5, 0x180, UPT ;  /* 0x000001800500788c */ /* 0x000fe2000bf06070 */
[----:B---3--:R-:W-:Y:S01]  /*0680*/  STS.U16 [R8+-0x600], R37 ;  /* 0xfffa002508007388 */ /* 0x008fe20000000400 */
[----:B------:R-:W-:-:S03]  /*0690*/  UIADD3 UR9, UPT, UPT, UR5, 0x80, URZ ;  /* 0x0000008005097890 */ /* 0x000fc6000fffe0ff */
[----:B------:R-:W-:Y:S01]  /*06a0*/  STS.U16 [R9+0x20], R26 ;  /* 0x0000201a09007388 */ /* 0x000fe20000000400 */
[----:B------:R-:W-:Y:S01]  /*06b0*/  VIADD R10, R10, 0x80 ;  /* 0x000000800a0a7836 */ /* 0x000fe20000000000 */
[----:B------:R-:W-:Y:S02]  /*06c0*/  UIADD3 UR8, UPT, UPT, UR8, 0x80, URZ ;  /* 0x0000008008087890 */ /* 0x000fe4000fffe0ff */
[----:B------:R-:W-:Y:S01]  /*06d0*/  UMOV UR5, UR9 ;  /* 0x0000000900057c82 */ /* 0x000fe20008000000 */
[C---:B0-----:R-:W-:Y:S02]  /*06e0*/  IMAD R35, R14.reuse, 0x80, R35 ;  /* 0x000000800e237824 */ /* 0x041fe400078e0223 */
[C---:B------:R-:W-:Y:S02]  /*06f0*/  IMAD R11, R14.reuse, 0x80, R11 ;  /* 0x000000800e0b7824 */ /* 0x040fe400078e020b */
[C---:B------:R-:W-:Y:S02]  /*0700*/  IMAD R12, R14.reuse, 0x80, R12 ;  /* 0x000000800e0c7824 */ /* 0x040fe400078e020c */
[----:B------:R-:W-:-:S02]  /*0710*/  IMAD R13, R14, 0x80, R13 ;  /* 0x000000800e0d7824 */ /* 0x000fc400078e020d */
[C---:B------:R-:W-:Y:S02]  /*0720*/  IMAD R25, R14.reuse, 0x80, R25 ;  /* 0x000000800e197824 */ /* 0x040fe400078e0219 */
[C---:B------:R-:W-:Y:S02]  /*0730*/  IMAD R27, R14.reuse, 0x80, R27 ;  /* 0x000000800e1b7824 */ /* 0x040fe400078e021b */
[C---:B------:R-:W-:Y:S02]  /*0740*/  IMAD R31, R14.reuse, 0x80, R31 ;  /* 0x000000800e1f7824 */ /* 0x040fe400078e021f */
[----:B------:R-:W-:Y:S01]  /*0750*/  IMAD R2, R14, 0x80, R2 ;  /* 0x000000800e027824 */ /* 0x000fe200078e0202 */
[----:B--2---:R-:W-:Y:S04]  /*0760*/  STS.U16 [R8+-0x400], R23 ;  /* 0xfffc001708007388 */ /* 0x004fe80000000400 */
[----:B------:R-:W-:Y:S04]  /*0770*/  STS.U16 [R9+0x40], R24 ;  /* 0x0000401809007388 */ /* 0x000fe80000000400 */
[----:B----4-:R-:W-:Y:S04]  /*0780*/  STS.U16 [R8+-0x200], R34 ;  /* 0xfffe002208007388 */ /* 0x010fe80000000400 */
[----:B------:R0:W-:Y:S04]  /*0790*/  STS.U16 [R9+0x60], R30 ;  /* 0x0000601e09007388 */ /* 0x0001e80000000400 */
[----:B-----5:R1:W-:Y:S01]  /*07a0*/  STS.U16 [R8], R15 ;  /* 0x0000000f08007388 */ /* 0x0203e20000000400 */
[----:B0-----:R-:W-:-:S02]  /*07b0*/  VIADD R9, R9, 0x100 ;  /* 0x0000010009097836 */ /* 0x001fc40000000000 */
[----:B-1----:R-:W-:Y:S01]  /*07c0*/  VIADD R8, R8, 0x1000 ;  /* 0x0000100008087836 */ /* 0x002fe20000000000 */
[----:B------:R-:W-:Y:S06]  /*07d0*/  BRA.U !UP0, `(.L_x_0) ;  /* 0xfffffffd08007547 */ /* 0x000fec000b83ffff */
[----:B------:R-:W0:Y:S01]  /*07e0*/  S2R R2, SR_LANEID ;  /* 0x0000000000027919 */ /* 0x000e220000000000 */
[----:B------:R-:W1:Y:S01]  /*07f0*/  S2UR UR8, SR_CgaCtaId ;  /* 0x00000000000879c3 */ /* 0x000e620000008800 */
[----:B------:R-:W-:Y:S01]  /*0800*/  UMOV UR5, 0x400 ;  /* 0x0000040000057882 */ /* 0x000fe20000000000 */
[----:B------:R-:W-:-:S06]  /*0810*/  UIADD3 UR4, UPT, UPT, UR4, 0x200, URZ ;  /* 0x0000020004047890 */ /* 0x000fcc000fffe0ff */
[----:B------:R-:W-:Y:S01]  /*0820*/  BAR.SYNC.DEFER_BLOCKING 0x0 ;  /* 0x0000000000007b1d */ /* 0x000fe20000010000 */
[----:B-1----:R-:W-:-:S04]  /*0830*/  ULEA UR5, UR8, UR5, 0x18 ;  /* 0x0000000508057291 */ /* 0x002fc8000f8ec0ff */
[----:B------:R-:W-:Y:S02]  /*0840*/  UIADD3 UR8, UPT, UPT, UR5, 0x4000, URZ ;  /* 0x0000400005087890 */ /* 0x000fe4000fffe0ff */
[----:B------:R-:W-:Y:S01]  /*0850*/  UIADD3 UR9, UPT, UPT, UR5, 0x4020, URZ ;  /* 0x0000402005097890 */ /* 0x000fe2000fffe0ff */
[--C-:B0-----:R-:W-:Y:S02]  /*0860*/  SHF.R.U32.HI R8, RZ, 0x3, R2.reuse ;  /* 0x00000003ff087819 */ /* 0x101fe40000011602 */
[----:B------:R-:W-:Y:S02]  /*0870*/  LOP3.LUT R9, R2, 0x7, RZ, 0xc0, !PT ;  /* 0x0000000702097812 */ /* 0x000fe400078ec0ff */
[----:B------:R-:W-:Y:S01]  /*0880*/  SHF.R.U32.HI R10, RZ, 0x4, R2 ;  /* 0x00000004ff0a7819 */ /* 0x000fe20000011602 */
[C---:B------:R-:W-:Y:S02]  /*0890*/  IMAD.SHL.U32 R12, R8.reuse, 0x8, RZ ;  /* 0x00000008080c7824 */ /* 0x040fe400078e00ff */
[----:B------:R-:W-:-:S02]  /*08a0*/  IMAD.SHL.U32 R30, R8, 0x8, RZ ;  /* 0x00000008081e7824 */ /* 0x000fc400078e00ff */
[----:B------:R-:W-:Y:S01]  /*08b0*/  IMAD.SHL.U32 R31, R10, 0x8, RZ ;  /* 0x000000080a1f7824 */ /* 0x000fe200078e00ff */
[--C-:B------:R-:W-:Y:S01]  /*08c0*/  LOP3.LUT R8, R12, 0x8, R9.reuse, 0xe2, !PT ;  /* 0x000000080c087812 */ /* 0x100fe200078ee209 */
[----:B------:R-:W-:Y:S01]  /*08d0*/  IMAD R9, R10, 0x8, R9 ;  /* 0x000000080a097824 */ /* 0x000fe200078e0209 */
[----:B------:R-:W-:-:S03]  /*08e0*/  LOP3.LUT R30, R30, 0x8, RZ, 0xe2, !PT ;  /* 0x000000081e1e7812 */ /* 0x000fc600078ee2ff */
[----:B------:R-:W-:Y:S02]  /*08f0*/  IMAD R31, R8, 0x10, R31 ;  /* 0x00000010081f7824 */ /* 0x000fe400078e021f */
[----:B------:R-:W-:-:S03]  /*0900*/  IMAD R30, R9, 0x10, R30 ;  /* 0x00000010091e7824 */ /* 0x000fc600078e021e */
[C---:B------:R-:W-:Y:S02]  /*0910*/  LEA R12, R31.reuse, UR5, 0x1 ;  /* 0x000000051f0c7c11 */ /* 0x040fe4000f8e08ff */
[C---:B------:R-:W-:Y:S01]  /*0920*/  LEA R20, R30.reuse, UR8, 0x1 ;  /* 0x000000081e147c11 */ /* 0x040fe2000f8e08ff */
[----:B------:R-:W-:Y:S01]  /*0930*/  UIADD3 UR8, UPT, UPT, UR5, 0x20, URZ ;  /* 0x0000002005087890 */ /* 0x000fe2000fffe0ff */
[----:B------:R-:W-:Y:S01]  /*0940*/  LEA R8, R30, UR9, 0x1 ;  /* 0x000000091e087c11 */ /* 0x000fe2000f8e08ff */
[----:B------:R-:W-:Y:S01]  /*0950*/  UIADD3 UR9, UPT, UPT, UR5, 0x4040, URZ ;  /* 0x0000404005097890 */ /* 0x000fe2000fffe0ff */
[----:B------:R-:W-:Y:S03]  /*0960*/  LDSM.16.M88.4 R12, [R12] ;  /* 0x000000000c0c783b */ /* 0x000fe60000000200 */
[----:B------:R-:W-:Y:S01]  /*0970*/  LEA R24, R31, UR8, 0x1 ;  /* 0x000000081f187c11 */ /* 0x000fe2000f8e08ff */
[----:B------:R-:W0:Y:S01]  /*0980*/  LDSM.16.M88.4 R20, [R20] ;  /* 0x000000001414783b */ /* 0x000e220000000200 */
[----:B------:R-:W-:-:S03]  /*0990*/  UIADD3 UR8, UPT, UPT, UR5, 0x40, URZ ;  /* 0x0000004005087890 */ /* 0x000fc6000fffe0ff */
[----:B------:R-:W-:Y:S04]  /*09a0*/  LDSM.16.M88.4 R8, [R8] ;  /* 0x000000000808783b */ /* 0x000fe80000000200 */
[----:B------:R-:W1:Y:S01]  /*09b0*/  LDSM.16.M88.4 R24, [R24] ;  /* 0x000000001818783b */ /* 0x000e620000000200 */
[----:B0-----:R-:W-:Y:S01]  /*09c0*/  HMMA.16816.F32 R4, R12, R20, R4 ;  /* 0x000000140c04723c */ /* 0x001fe20000001804 */
[----:B------:R-:W-:Y:S01]  /*09d0*/  LEA R20, R31, UR8, 0x1 ;  /* 0x000000081f147c11 */ /* 0x000fe2000f8e08ff */
[----:B------:R-:W-:-:S06]  /*09e0*/  UIADD3 UR8, UPT, UPT, UR5, 0x60, URZ ;  /* 0x0000006005087890 */ /* 0x000fcc000fffe0ff */
[----:B------:R-:W-:Y:S01]  /*09f0*/  HMMA.16816.F32 R16, R12, R22, R16 ;  /* 0x000000160c10723c */ /* 0x000fe20000001810 */
[----:B------:R-:W-:Y:S01]  /*0a00*/  LEA R12, R30, UR9, 0x1 ;  /* 0x000000091e0c7c11 */ /* 0x000fe2000f8e08ff */
[----:B------:R-:W-:Y:S01]  /*0a10*/  LDSM.16.M88.4 R20, [R20] ;  /* 0x000000001414783b */ /* 0x000fe20000000200 */
[----:B------:R-:W-:-:S04]  /*0a20*/  UIADD3 UR9, UPT, UPT, UR5, 0x4060, URZ ;  /* 0x0000406005097890 */ /* 0x000fc8000fffe0ff */
[----:B------:R-:W0:Y:S05]  /*0a30*/  LDSM.16.M88.4 R12, [R12] ;  /* 0x000000000c0c783b */ /* 0x000e2a0000000200 */
[----:B-1----:R-:W-:Y:S01]  /*0a40*/  HMMA.16816.F32 R4, R24, R8, R4 ;  /* 0x000000081804723c */ /* 0x002fe20000001804 */
[----:B------:R-:W-:Y:S01]  /*0a50*/  LEA R8, R30, UR9, 0x1 ;  /* 0x000000091e087c11 */ /* 0x000fe2000f8e08ff */
[----:B------:R-:W-:-:S06]  /*0a60*/  UIADD3 UR9, UPT, UPT, UR5, 0x4080, URZ ;  /* 0x0000408005097890 */ /* 0x000fcc000fffe0ff */
[----:B------:R-:W-:Y:S01]  /*0a70*/  HMMA.16816.F32 R24, R24, R10, R16 ;  /* 0x0000000a1818723c */ /* 0x000fe20000001810 */
[----:B------:R-:W-:Y:S01]  /*0a80*/  LEA R16, R31, UR8, 0x1 ;  /* 0x000000081f107c11 */ /* 0x000fe2000f8e08ff */
[----:B------:R-:W-:Y:S01]  /*0a90*/  LDSM.16.M88.4 R8, [R8] ;  /* 0x000000000808783b */ /* 0x000fe20000000200 */
[----:B------:R-:W-:-:S04]  /*0aa0*/  UIADD3 UR8, UPT, UPT, UR5, 0x80, URZ ;  /* 0x0000008005087890 */ /* 0x000fc8000fffe0ff */
[----:B------:R-:W1:Y:S05]  /*0ab0*/  LDSM.16.M88.4 R16, [R16] ;  /* 0x000000001010783b */ /* 0x000e6a0000000200 */
        /* <DEDUP_REMOVED lines=24> */
[C---:B-1----:R-:W-:Y:S08]  /*0c40*/  HMMA.16816.F32 R4, R8.reuse, R20, R4 ;  /* 0x000000140804723c */ /* 0x042ff00000001804 */
[----:B------:R-:W-:Y:S01]  /*0c50*/  HMMA.16816.F32 R20, R8, R22, R24 ;  /* 0x000000160814723c */ /* 0x000fe20000001818 */
[----:B------:R-:W-:Y:S01]  /*0c60*/  LEA R24, R31, UR8, 0x1 ;  /* 0x000000081f187c11 */ /* 0x000fe2000f8e08ff */
[----:B------:R-:W-:Y:S01]  /*0c70*/  UIADD3 UR8, UPT, UPT, UR5, 0x100, URZ ;  /* 0x0000010005087890 */ /* 0x000fe2000fffe0ff */
[----:B------:R-:W-:Y:S01]  /*0c80*/  LEA R8, R30, UR9, 0x1 ;  /* 0x000000091e087c11 */ /* 0x000fe2000f8e08ff */
[----:B------:R-:W-:-:S03]  /*0c90*/  UIADD3 UR9, UPT, UPT, UR5, 0x4100, URZ ;  /* 0x0000410005097890 */ /* 0x000fc6000fffe0ff */
[----:B------:R-:W-:Y:S04]  /*0ca0*/  LDSM.16.M88.4 R24, [R24] ;  /* 0x000000001818783b */ /* 0x000fe80000000200 */
[----:B------:R-:W1:Y:S01]  /*0cb0*/  LDSM.16.M88.4 R8, [R8] ;  /* 0x000000000808783b */ /* 0x000e620000000200 */
[C---:B0-----:R-:W-:Y:S08]  /*0cc0*/  HMMA.16816.F32 R4, R12.reuse, R16, R4 ;  /* 0x000000100c04723c */ /* 0x041ff00000001804 */
[----:B------:R-:W-:Y:S01]  /*0cd0*/  HMMA.16816.F32 R16, R12, R18, R20 ;  /* 0x000000120c10723c */ /* 0x000fe20000001814 */
[----:B------:R-:W-:Y:S01]  /*0ce0*/  LEA R12, R31, UR8, 0x1 ;  /* 0x000000081f0c7c11 */ /* 0x000fe2000f8e08ff */
[----:B------:R-:W-:Y:S01]  /*0cf0*/  UIADD3 UR8, UPT, UPT, UR5, 0x120, URZ ;  /* 0x0000012005087890 */ /* 0x000fe2000fffe0ff */
[----:B------:R-:W-:Y:S01]  /*0d00*/  LEA R20, R30, UR9, 0x1 ;  /* 0x000000091e147c11 */ /* 0x000fe2000f8e08ff */
[----:B------:R-:W-:-:S03]  /*0d10*/  UIADD3 UR9, UPT, UPT, UR5, 0x4120, URZ ;  /* 0x0000412005097890 */ /* 0x000fc6000fffe0ff */
[----:B------:R-:W-:Y:S04]  /*0d20*/  LDSM.16.M88.4 R12, [R12] ;  /* 0x000000000c0c783b */ /* 0x000fe80000000200 */
[----:B------:R-:W0:Y:S01]  /*0d30*/  LDSM.16.M88.4 R20, [R20] ;  /* 0x000000001414783b */ /* 0x000e220000000200 */
        /* <DEDUP_REMOVED lines=167> */
[----:B------:R-:W1:Y:S02]  /*17b0*/  LDSM.16.M88.4 R8, [R8] ;  /* 0x000000000808783b */ /* 0x000e640000000200 */
[----:B------:R-:W-:Y:S01]  /*17c0*/  LEA R34, R30, UR9, 0x1 ;  /* 0x000000091e227c11 */ /* 0x000fe2000f8e08ff */
[----:B------:R-:W-:-:S06]  /*17d0*/  UIADD3 UR9, UPT, UPT, UR5, 0x43e0, URZ ;  /* 0x000043e005097890 */ /* 0x000fcc000fffe0ff */
[----:B------:R-:W-:Y:S01]  /*17e0*/  LEA R30, R30, UR9, 0x1 ;  /* 0x000000091e1e7c11 */ /* 0x000fe2000f8e08ff */
[----:B0-----:R-:W-:Y:S01]  /*17f0*/  HMMA.16816.F32 R4, R16, R20, R4 ;  /* 0x000000141004723c */ /* 0x001fe20000001804 */
[----:B------:R-:W-:Y:S01]  /*1800*/  LEA R20, R31, UR8, 0x1 ;  /* 0x000000081f147c11 */ /* 0x000fe2000f8e08ff */
[----:B------:R-:W-:-:S06]  /*1810*/  UIADD3 UR8, UPT, UPT, UR5, 0x3e0, URZ ;  /* 0x000003e005087890 */ /* 0x000fcc000fffe0ff */
[----:B------:R-:W-:Y:S01]  /*1820*/  HMMA.16816.F32 R24, R16, R22, R24 ;  /* 0x000000161018723c */ /* 0x000fe20000001818 */
[----:B------:R-:W-:Y:S04]  /*1830*/  LDSM.16.M88.4 R20, [R20] ;  /* 0x000000001414783b */ /* 0x000fe80000000200 */
[----:B------:R-:W0:Y:S07]  /*1840*/  LDSM.16.M88.4 R16, [R34] ;  /* 0x000000002210783b */ /* 0x000e2e0000000200 */
[C---:B-1----:R-:W-:Y:S01]  /*1850*/  HMMA.16816.F32 R4, R12.reuse, R8, R4 ;  /* 0x000000080c04723c */ /* 0x042fe20000001804 */
[----:B------:R-:W-:Y:S01]  /*1860*/  LEA R8, R31, UR8, 0x1 ;  /* 0x000000081f087c11 */ /* 0x000fe2000f8e08ff */
[----:B------:R-:W1:Y:S06]  /*1870*/  LDCU UR8, c[0x0][0x3a4] ;  /* 0x00007480ff0877ac */ /* 0x000e6c0008000800 */
[----:B------:R-:W-:Y:S01]  /*1880*/  HMMA.16816.F32 R24, R12, R10, R24 ;  /* 0x0000000a0c18723c */ /* 0x000fe20000001818 */
[----:B------:R-:W-:Y:S04]  /*1890*/  LDSM.16.M88.4 R8, [R8] ;  /* 0x000000000808783b */ /* 0x000fe80000000200 */
[----:B------:R-:W2:Y:S01]  /*18a0*/  LDSM.16.M88.4 R12, [R30] ;  /* 0x000000001e0c783b */ /* 0x000ea20000000200 */
[----:B-1----:R-:W-:-:S06]  /*18b0*/  UISETP.GE.AND UP0, UPT, UR4, UR8, UPT ;  /* 0x000000080400728c */ /* 0x002fcc000bf06270 */
[C---:B0-----:R-:W-:Y:S08]  /*18c0*/  HMMA.16816.F32 R4, R20.reuse, R16, R4 ;  /* 0x000000101404723c */ /* 0x041ff00000001804 */
[----:B------:R-:W-:-:S12]  /*18d0*/  HMMA.16816.F32 R16, R20, R18, R24 ;  /* 0x000000121410723c */ /* 0x000fd80000001818 */
[C---:B--2---:R-:W-:Y:S08]  /*18e0*/  HMMA.16816.F32 R4, R8.reuse, R12, R4 ;  /* 0x0000000c0804723c */ /* 0x044ff00000001804 */
[----:B------:R-:W-:Y:S01]  /*18f0*/  HMMA.16816.F32 R16, R8, R14, R16 ;  /* 0x0000000e0810723c */ /* 0x000fe20000001810 */
[----:B------:R-:W-:-:S04]  /*1900*/  NOP ;  /* 0x0000000000007918 */ /* 0x000fc80000000000 */
[----:B------:R-:W-:-:S15]  /*1910*/  BRA.U !UP0, `(.L_x_1) ;  /* 0xffffffe908387547 */ /* 0x000fde000b83ffff */
[----:B------:R-:W-:Y:S01]  /*1920*/  SHF.R.U32.HI R0, RZ, 0x2, R2 ;  /* 0x00000002ff007819 */ /* 0x000fe20000011602 */
[----:B------:R-:W-:Y:S01]  /*1930*/  UIADD3 UR4, UPT, UPT, UR5, 0x8000, URZ ;  /* 0x0000800005047890 */ /* 0x000fe2000fffe0ff */
[----:B------:R-:W-:Y:S01]  /*1940*/  LOP3.LUT R3, R2, 0x3, RZ, 0xc0, !PT ;  /* 0x0000000302037812 */ /* 0x000fe200078ec0ff */
[----:B------:R-:W0:Y:S04]  /*1950*/  S2R R15, SR_TID.Y ;  /* 0x00000000000f7919 */ /* 0x000e280000002200 */
[----:B------:R-:W-:-:S05]  /*1960*/  IMAD R0, R0, 0x8, R3 ;  /* 0x0000000800007824 */ /* 0x000fca00078e0203 */
[----:B------:R-:W-:Y:S02]  /*1970*/  LEA R14, R0, UR4, 0x3 ;  /* 0x00000004000e7c11 */ /* 0x000fe4000f8e18ff */
[----:B------:R-:W0:Y:S03]  /*1980*/  S2R R0, SR_TID.X ;  /* 0x0000000000007919 */ /* 0x000e260000002100 */
[----:B------:R-:W1:Y:S04]  /*1990*/  LDS.64 R2, [R14] ;  /* 0x000000000e027984 */ /* 0x000e680000000a00 */
[----:B------:R-:W2:Y:S04]  /*19a0*/  LDS.64 R8, [R14+0x200] ;  /* 0x000200000e087984 */ /* 0x000ea80000000a00 */
[----:B------:R-:W3:Y:S04]  /*19b0*/  LDS.64 R10, [R14+0x20] ;  /* 0x000020000e0a7984 */ /* 0x000ee80000000a00 */
[----:B------:R-:W4:Y:S01]  /*19c0*/  LDS.64 R12, [R14+0x220] ;  /* 0x000220000e0c7984 */ /* 0x000f220000000a00 */
[----:B0-----:R-:W-:-:S05]  /*19d0*/  IMAD R0, R0, 0x10, R15 ;  /* 0x0000001000007824 */ /* 0x001fca00078e020f */
[----:B------:R-:W-:Y:S01]  /*19e0*/  LEA R0, R0, UR5, 0x2 ;  /* 0x0000000500007c11 */ /* 0x000fe2000f8e10ff */
[----:B-1----:R-:W-:Y:S01]  /*19f0*/  FADD R4, R4, R2 ;  /* 0x0000000204047221 */ /* 0x002fe20000000000 */
[----:B------:R-:W-:Y:S01]  /*1a00*/  FADD R5, R5, R3 ;  /* 0x0000000305057221 */ /* 0x000fe20000000000 */
[----:B------:R-:W-:Y:S01]  /*1a10*/  BAR.SYNC.DEFER_BLOCKING 0x0 ;  /* 0x0000000000007b1d */ /* 0x000fe20000010000 */
[----:B--2---:R-:W-:Y:S01]  /*1a20*/  FADD R8, R6, R8 ;  /* 0x0000000806087221 */ /* 0x004fe20000000000 */
[----:B------:R-:W-:Y:S01]  /*1a30*/  FADD R9, R7, R9 ;  /* 0x0000000907097221 */ /* 0x000fe20000000000 */
[----:B---3--:R-:W-:Y:S01]  /*1a40*/  FADD R10, R16, R10 ;  /* 0x0000000a100a7221 */ /* 0x008fe20000000000 */
[----:B------:R-:W-:-:S04]  /*1a50*/  FADD R11, R17, R11 ;  /* 0x0000000b110b7221 */ /* 0x000fc80000000000 */
[----:B------:R-:W0:Y:S01]  /*1a60*/  LDC.64 R2, c[0x0][0x398] ;  /* 0x0000e600ff027b82 */ /* 0x000e220000000a00 */
[----:B----4-:R-:W-:Y:S01]  /*1a70*/  FADD R12, R18, R12 ;  /* 0x0000000c120c7221 */ /* 0x010fe20000000000 */
[----:B------:R-:W-:Y:S01]  /*1a80*/  FADD R13, R19, R13 ;  /* 0x0000000d130d7221 */ /* 0x000fe20000000000 */
[----:B------:R-:W-:Y:S04]  /*1a90*/  STS.64 [R14], R4 ;  /* 0x000000040e007388 */ /* 0x000fe80000000a00 */
[----:B------:R-:W-:Y:S04]  /*1aa0*/  STS.64 [R14+0x200], R8 ;  /* 0x000200080e007388 */ /* 0x000fe80000000a00 */
[----:B------:R-:W-:Y:S01]  /*1ab0*/  STS.64 [R14+0x20], R10 ;  /* 0x0000200a0e007388 */ /* 0x000fe20000000a00 */
[----:B0-----:R-:W-:-:S03]  /*1ac0*/  IMAD.WIDE R28, R28, 0x4, R2 ;  /* 0x000000041c1c7825 */ /* 0x001fc600078e0202 */
[----:B------:R-:W-:Y:S04]  /*1ad0*/  STS.64 [R14+0x220], R12 ;  /* 0x0002200c0e007388 */ /* 0x000fe80000000a00 */
[----:B------:R-:W0:Y:S04]  /*1ae0*/  LDS R7, [R0+0x8000] ;  /* 0x0080000000077984 */ /* 0x000e280000000800 */
[----:B0-----:R-:W-:Y:S01]  /*1af0*/  STG.E desc[UR10][R28.64], R7 ;  /* 0x000000071c007986 */ /* 0x001fe2000c10190a */
[----:B------:R-:W-:Y:S05]  /*1b00*/  EXIT ;  /* 0x000000000000794d */ /* 0x000fea0003800000 */
.L_x_2:
[----:B------:R-:W-:-:S00]  /*1b10*/  BRA `(.L_x_2) ;  /* 0xfffffffc00fc7947 */ /* 0x000fc0000383ffff */
[----:B------:R-:W-:-:S00]  /*1b20*/  NOP ;  /* 0x0000000000007918 */ /* 0x000fc00000000000 */
        /* <DEDUP_REMOVED lines=13> */
.L_x_70:


//--------------------- .text._Z20matrixMulAddWMMASafeP6__halfS0_PfS1_iiPi --------------------------
	.section	.text._Z20matrixMulAddWMMASafeP6__halfS0_PfS1_iiPi,"ax",@progbits
	.align	128
        .global         _Z20matrixMulAddWMMASafeP6__halfS0_PfS1_iiPi
        .type           _Z20matrixMulAddWMMASafeP6__halfS0_PfS1_iiPi,@function
        .size           _Z20matrixMulAddWMMASafeP6__halfS0_PfS1_iiPi,(.L_x_71 - _Z20matrixMulAddWMMASafeP6__halfS0_PfS1_iiPi)
        .other          _Z20matrixMulAddWMMASafeP6__halfS0_PfS1_iiPi,@"STO_CUDA_ENTRY STV_DEFAULT"
_Z20matrixMulAddWMMASafeP6__halfS0_PfS1_iiPi:
.text._Z20matrixMulAddWMMASafeP6__halfS0_PfS1_iiPi:
[----:B------:R-:W0:Y:S08]  /*0000*/  LDC R1, c[0x0][0x37c] ;  /* 0x0000df00ff017b82 */ /* 0x000e300000000800 */
[----:B------:R-:W1:Y:S08]  /*0010*/  S2UR UR4, SR_CTAID.Y ;  /* 0x00000000000479c3 */ /* 0x000e700000002600 */
[----:B------:R-:W2:Y:S08]  /*0020*/  S2UR UR5, SR_CTAID.X ;  /* 0x00000000000579c3 */ /* 0x000eb00000002500 */
[----:B------:R-:W3:Y:S01]  /*0030*/  LDC.64 R4, c[0x0][0x3a0] ;  /* 0x0000e800ff047b82 */ /* 0x000ee20000000a00 */
[----:B-1----:R-:W-:-:S02]  /*0040*/  USHF.L.U32 UR4, UR4, 0x4, URZ ;  /* 0x0000000404047899 */ /* 0x002fc400080006ff */
[----:B--2---:R-:W-:-:S04]  /*0050*/  USHF.L.U32 UR5, UR5, 0x4, URZ ;  /* 0x0000000405057899 */ /* 0x004fc800080006ff */
[----:B---3--:R-:W-:-:S04]  /*0060*/  ISETP.LE.AND P0, PT, R5, UR4, PT ;  /* 0x0000000405007c0c */ /* 0x008fc8000bf03270 */
[----:B------:R-:W-:-:S13]  /*0070*/  ISETP.LE.OR P0, PT, R4, UR5, P0 ;  /* 0x0000000504007c0c */ /* 0x000fda0008703670 */
[----:B0-----:R-:W-:Y:S05]  /*0080*/  @P0 EXIT ;  /* 0x000000000000094d */ /* 0x001fea0003800000 */
[----:B------:R-:W0:Y:S01]  /*0090*/  S2R R3, SR_TID.X ;  /* 0x0000000000037919 */ /* 0x000e220000002100 */
[----:B------:R-:W1:Y:S01]  /*00a0*/  S2UR UR6, SR_CgaCtaId ;  /* 0x00000000000679c3 */ /* 0x000e620000008800 */
[----:B------:R-:W2:Y:S01]  /*00b0*/  LDCU.64 UR8, c[0x0][0x380] ;  /* 0x00007000ff0877ac */ /* 0x000ea20008000a00 */
[----:B------:R-:W-:Y:S01]  /*00c0*/  CS2R R26, SRZ ;  /* 0x00000000001a7805 */ /* 0x000fe2000001ff00 */
[----:B------:R-:W3:Y:S01]  /*00d0*/  S2R R2, SR_TID.Y ;  /* 0x0000000000027919 */ /* 0x000ee20000002200 */
[----:B------:R-:W-:Y:S02]  /*00e0*/  CS2R R24, SRZ ;  /* 0x0000000000187805 */ /* 0x000fe4000001ff00 */
[----:B------:R-:W-:Y:S02]  /*00f0*/  CS2R R34, SRZ ;  /* 0x0000000000227805 */ /* 0x000fe4000001ff00 */
[----:B------:R-:W-:Y:S02]  /*0100*/  CS2R R32, SRZ ;  /* 0x0000000000207805 */ /* 0x000fe4000001ff00 */
[----:B------:R-:W-:Y:S01]  /*0110*/  CS2R R30, SRZ ;  /* 0x00000000001e7805 */ /* 0x000fe2000001ff00 */
[----:B------:R-:W4:Y:S01]  /*0120*/  LDC.64 R40, c[0x0][0x390] ;  /* 0x0000e400ff287b82 */ /* 0x000f220000000a00 */
[----:B------:R-:W-:-:S02]  /*0130*/  CS2R R28, SRZ ;  /* 0x00000000001c7805 */ /* 0x000fc4000001ff00 */
[----:B------:R-:W-:Y:S02]  /*0140*/  CS2R R22, SRZ ;  /* 0x0000000000167805 */ /* 0x000fe4000001ff00 */
[----:B------:R-:W-:Y:S01]  /*0150*/  CS2R R20, SRZ ;  /* 0x0000000000147805 */ /* 0x000fe2000001ff00 */
[----:B------:R-:W3:Y:S01]  /*0160*/  LDCU.64 UR36, c[0x0][0x358] ;  /* 0x00006b00ff2477ac */ /* 0x000ee20008000a00 */
        /* <DEDUP_REMOVED lines=8> */
[----:B------:R-:W-:-:S02]  /*01f0*/  IMAD R3, R5, R4, R2 ;  /* 0x0000000405037224 */ /* 0x000fc400078e0202 */
[----:B------:R-:W-:Y:S01]  /*0200*/  IMAD R2, R5, R4, R37 ;  /* 0x0000000405027224 */ /* 0x000fe200078e0225 */
[----:B------:R-:W-:Y:S01]  /*0210*/  LEA R36, R0, UR4, 0x2 ;  /* 0x0000000400247c11 */ /* 0x000fe2000f8e10ff */
[----:B------:R-:W-:Y:S02]  /*0220*/  UMOV UR4, URZ ;  /* 0x000000ff00047c82 */ /* 0x000fe40008000000 */
[----:B----4-:R-:W-:-:S07]  /*0230*/  IMAD.WIDE R40, R2, 0x4, R40 ;  /* 0x0000000402287825 */ /* 0x010fce00078e0228 */
.L_x_4:
        /* <DEDUP_REMOVED lines=10> */
[----:B------:R-:W-:Y:S01]  /*02e0*/  VIADD R14, R0, 0x40 ;  /* 0x00000040000e7836 */ /* 0x000fe20000000000 */
[--C-:B------:R-:W-:Y:S01]  /*02f0*/  IADD3 R4, PT, PT, R4, 0x4e00, R5.reuse ;  /* 0x00004e0004047810 */ /* 0x100fe20007ffe005 */
[----:B------:R-:W-:Y:S01]  /*0300*/  VIADD R18, R0, 0x60 ;  /* 0x0000006000127836 */ /* 0x000fe20000000000 */
[----:B------:R-:W-:Y:S01]  /*0310*/  IADD3 R5, PT, PT, R6, 0x80, R5 ;  /* 0x0000008006057810 */ /* 0x000fe20007ffe005 */
[----:B------:R-:W-:Y:S02]  /*0320*/  VIADD R0, R0, UR4 ;  /* 0x0000000400007c36 */ /* 0x000fe40008000000 */
[----:B------:R-:W-:-:S02]  /*0330*/  VIADD R14, R14, UR4 ;  /* 0x000000040e0e7c36 */ /* 0x000fc40008000000 */
[C---:B------:R-:W-:Y:S01]  /*0340*/  VIADD R8, R0.reuse, 0x10 ;  /* 0x0000001000087836 */ /* 0x040fe20000000000 */
[----:B------:R-:W-:Y:S01]  /*0350*/  IADD3 R16, PT, PT, R0, 0x50, RZ ;  /* 0x0000005000107810 */ /* 0x000fe20007ffe0ff */
[----:B------:R-:W-:Y:S02]  /*0360*/  VIADD R18, R18, UR4 ;  /* 0x0000000412127c36 */ /* 0x000fe40008000000 */
        /* <DEDUP_REMOVED lines=13> */
.L_x_3:
        /* <DEDUP_REMOVED lines=45> */
[----:B------:R-:W-:Y:S01]  /*0710*/  IADD3 R6, PT, PT, R6, 0x80, RZ ;  /* 0x0000008006067810 */ /* 0x000fe20007ffe0ff */
        /* <DEDUP_REMOVED lines=24> */
[----:B------:R-:W-:Y:S01]  /*08a0*/  UIADD3 UR5, UPT, UPT, UR38, 0x4000, URZ ;  /* 0x0000400026057890 */ /* 0x000fe2000fffe0ff */
[--C-:B0-----:R-:W-:Y:S02]  /*08b0*/  SHF.R.U32.HI R4, RZ, 0x3, R0.reuse ;  /* 0x00000003ff047819 */ /* 0x101fe40000011600 */
[----:B------:R-:W-:Y:S02]  /*08c0*/  LOP3.LUT R5, R0, 0x7, RZ, 0xc0, !PT ;  /* 0x0000000700057812 */ /* 0x000fe400078ec0ff */
[----:B------:R-:W-:Y:S01]  /*08d0*/  SHF.R.U32.HI R6, RZ, 0x4, R0 ;  /* 0x00000004ff067819 */ /* 0x000fe20000011600 */
[----:B------:R-:W-:-:S04]  /*08e0*/  IMAD.SHL.U32 R4, R4, 0x8, RZ ;  /* 0x0000000804047824 */ /* 0x000fc800078e00ff */
[----:B------:R-:W-:Y:S01]  /*08f0*/  IMAD.SHL.U32 R6, R6, 0x8, RZ ;  /* 0x0000000806067824 */ /* 0x000fe200078e00ff */
[----:B------:R-:W-:-:S05]  /*0900*/  LOP3.LUT R5, R4, 0x8, R5, 0xe2, !PT ;  /* 0x0000000804057812 */ /* 0x000fca00078ee205 */
[----:B------:R-:W-:-:S05]  /*0910*/  IMAD R38, R5, 0x10, R6 ;  /* 0x0000001005267824 */ /* 0x000fca00078e0206 */
[C---:B------:R-:W-:Y:S02]  /*0920*/  LEA R12, R38.reuse, UR38, 0x1 ;  /* 0x00000026260c7c11 */ /* 0x040fe4000f8e08ff */
[----:B------:R-:W-:Y:S01]  /*0930*/  LEA R8, R38, UR5, 0x1 ;  /* 0x0000000526087c11 */ /* 0x000fe2000f8e08ff */
[----:B------:R-:W-:-:S03]  /*0940*/  UIADD3 UR5, UPT, UPT, UR38, 0x20, URZ ;  /* 0x0000002026057890 */ /* 0x000fc6000fffe0ff */
[----:B------:R-:W-:Y:S03]  /*0950*/  LDSM.16.M88.4 R12, [R12] ;  /* 0x000000000c0c783b */ /* 0x000fe60000000200 */
[----:B------:R-:W-:Y:S01]  /*0960*/  LEA R16, R38, UR5, 0x1 ;  /* 0x0000000526107c11 */ /* 0x000fe2000f8e08ff */
[----:B------:R-:W0:Y:S01]  /*0970*/  LDSM.16.MT88.4 R8, [R8] ;  /* 0x000000000808783b */ /* 0x000e220000004200 */
[----:B------:R-:W-:-:S04]  /*0980*/  UIADD3 UR5, UPT, UPT, UR38, 0x40, URZ ;  /* 0x0000004026057890 */ /* 0x000fc8000fffe0ff */
[----:B------:R-:W1:Y:S02]  /*0990*/  LDSM.16.M88.4 R16, [R16] ;  /* 0x000000001010783b */ /* 0x000e640000000200 */
[----:B------:R-:W-:Y:S01]  /*09a0*/  LEA R4, R38, UR5, 0x1 ;  /* 0x0000000526047c11 */ /* 0x000fe2000f8e08ff */
[----:B------:R-:W-:-:S05]  /*09b0*/  UIADD3 UR5, UPT, UPT, UR38, 0x60, URZ ;  /* 0x0000006026057890 */ /* 0x000fca000fffe0ff */
[----:B------:R-:W2:Y:S01]  /*09c0*/  LDSM.16.M88.4 R4, [R4] ;  /* 0x000000000404783b */ /* 0x000ea20000000200 */
[C---:B0-----:R-:W-:Y:S08]  /*09d0*/  HMMA.16816.F32 R20, R12.reuse, R8, R20 ;  /* 0x000000080c14723c */ /* 0x041ff00000001814 */
[C---:B------:R-:W-:Y:S08]  /*09e0*/  HMMA.16816.F32 R28, R12.reuse, R10, R28 ;  /* 0x0000000a0c1c723c */ /* 0x040ff0000000181c */
[C---:B------:R-:W-:Y:S08]  /*09f0*/  HMMA.16816.F32 R32, R12.reuse, R8, R32 ;  /* 0x000000080c20723c */ /* 0x040ff00000001820 */
[----:B------:R-:W-:Y:S01]  /*0a00*/  HMMA.16816.F32 R24, R12, R10, R24 ;  /* 0x0000000a0c18723c */ /* 0x000fe20000001818 */
[----:B------:R-:W-:Y:S01]  /*0a10*/  LEA R12, R38, UR5, 0x1 ;  /* 0x00000005260c7c11 */ /* 0x000fe2000f8e08ff */
[----:B------:R-:W-:-:S05]  /*0a20*/  UIADD3 UR5, UPT, UPT, UR38, 0x80, URZ ;  /* 0x0000008026057890 */ /* 0x000fca000fffe0ff */
[----:B------:R-:W0:Y:S01]  /*0a30*/  LDSM.16.M88.4 R12, [R12] ;  /* 0x000000000c0c783b */ /* 0x000e220000000200 */
[C---:B-1----:R-:W-:Y:S08]  /*0a40*/  HMMA.16816.F32 R20, R16.reuse, R8, R20 ;  /* 0x000000081014723c */ /* 0x042ff00000001814 */
[C---:B------:R-:W-:Y:S08]  /*0a50*/  HMMA.16816.F32 R28, R16.reuse, R10, R28 ;  /* 0x0000000a101c723c */ /* 0x040ff0000000181c */
[C---:B------:R-:W-:Y:S08]  /*0a60*/  HMMA.16816.F32 R32, R16.reuse, R8, R32 ;  /* 0x000000081020723c */ /* 0x040ff00000001820 */
[----:B------:R-:W-:Y:S01]  /*0a70*/  HMMA.16816.F32 R16, R16, R10, R24 ;  /* 0x0000000a1010723c */ /* 0x000fe20000001818 */
[----:B------:R-:W-:Y:S01]  /*0a80*/  LEA R24, R38, UR5, 0x1 ;  /* 0x0000000526187c11 */ /* 0x000fe2000f8e08ff */
[----:B------:R-:W-:-:S05]  /*0a90*/  UIADD3 UR5, UPT, UPT, UR38, 0xa0, URZ ;  /* 0x000000a026057890 */ /* 0x000fca000fffe0ff */
[----:B------:R-:W1:Y:S01]  /*0aa0*/  LDSM.16.M88.4 R24, [R24] ;  /* 0x000000001818783b */ /* 0x000e620000000200 */
[C---:B--2---:R-:W-:Y:S08]  /*0ab0*/  HMMA.16816.F32 R20, R4.reuse, R8, R20 ;  /* 0x000000080414723c */ /* 0x044ff00000001814 */
[C---:B------:R-:W-:Y:S08]  /*0ac0*/  HMMA.16816.F32 R28, R4.reuse, R10, R28 ;  /* 0x0000000a041c723c */ /* 0x040ff0000000181c */
[C---:B------:R-:W-:Y:S08]  /*0ad0*/  HMMA.16816.F32 R32, R4.reuse, R8, R32 ;  /* 0x000000080420723c */ /* 0x040ff00000001820 */
[----:B------:R-:W-:Y:S01]  /*0ae0*/  HMMA.16816.F32 R4, R4, R10, R16 ;  /* 0x0000000a0404723c */ /* 0x000fe20000001810 */
        /* <DEDUP_REMOVED lines=136> */
[----:B-1----:R-:W-:Y:S01]  /*1370*/  HMMA.16816.F32 R20, R24, R8, R20 ;  /* 0x000000081814723c */ /* 0x002fe20000001814 */
[----:B------:R-:W-:Y:S01]  /*1380*/  LEA R39, R38, UR5, 0x1 ;  /* 0x0000000526277c11 */ /* 0x000fe2000f8e08ff */
[----:B------:R-:W-:-:S06]  /*1390*/  UIADD3 UR5, UPT, UPT, UR38, 0x340, URZ ;  /* 0x0000034026057890 */ /* 0x000fcc000fffe0ff */
[C---:B------:R-:W-:Y:S08]  /*13a0*/  HMMA.16816.F32 R28, R24.reuse, R10, R28 ;  /* 0x0000000a181c723c */ /* 0x040ff0000000181c */
[C---:B------:R-:W-:Y:S08]  /*13b0*/  HMMA.16816.F32 R32, R24.reuse, R8, R32 ;  /* 0x000000081820723c */ /* 0x040ff00000001820 */
[----:B------:R-:W-:Y:S08]  /*13c0*/  HMMA.16816.F32 R16, R24, R10, R16 ;  /* 0x0000000a1810723c */ /* 0x000ff00000001810 */
[C---:B--2---:R-:W-:Y:S01]  /*13d0*/  HMMA.16816.F32 R24, R4.reuse, R8, R20 ;  /* 0x000000080418723c */ /* 0x044fe20000001814 */
[----:B------:R-:W1:Y:S07]  /*13e0*/  LDSM.16.M88.4 R20, [R39] ;  /* 0x000000002714783b */ /* 0x000e6e0000000200 */
        /* <DEDUP_REMOVED lines=37> */
[----:B------:R-:W-:Y:S08]  /*1640*/  HMMA.16816.F32 R16, R20, R10, R16 ;  /* 0x0000000a1410723c */ /* 0x000ff00000001810 */
[CC--:B--2---:R-:W-:Y:S01]  /*1650*/  HMMA.16816.F32 R20, R4.reuse, R8.reuse, R24 ;  /* 0x000000080414723c */ /* 0x0c4fe20000001818 */
[----:B------:R-:W-:Y:S01]  /*1660*/  LEA R24, R38, UR5, 0x1 ;  /* 0x0000000526187c11 */ /* 0x000fe2000f8e08ff */
[----:B------:R-:W1:Y:S05]  /*1670*/  LDCU UR5, c[0x0][0x3a4] ;  /* 0x00007480ff0577ac */ /* 0x000e6a0008000800 */
[----:B------:R-:W2:Y:S01]  /*1680*/  LDSM.16.M88.4 R24, [R24] ;  /* 0x000000001818783b */ /* 0x000ea20000000200 */
[C---:B------:R-:W-:Y:S08]  /*1690*/  HMMA.16816.F32 R32, R4.reuse, R8, R32 ;  /* 0x000000080420723c */ /* 0x040ff00000001820 */
[----:B------:R-:W-:Y:S01]  /*16a0*/  HMMA.16816.F32 R28, R4, R10, R28 ;  /* 0x0000000a041c723c */ /* 0x000fe2000000181c */
[----:B-1----:R-:W-:-:S07]  /*16b0*/  UISETP.GE.AND UP0, UPT, UR4, UR5, UPT ;  /* 0x000000050400728c */ /* 0x002fce000bf06270 */
[----:B------:R-:W-:Y:S08]  /*16c0*/  HMMA.16816.F32 R16, R4, R10, R16 ;  /* 0x0000000a0410723c */ /* 0x000ff00000001810 */
[CC--:B0-----:R-:W-:Y:S08]  /*16d0*/  HMMA.16816.F32 R20, R12.reuse, R8.reuse, R20 ;  /* 0x000000080c14723c */ /* 0x0c1ff00000001814 */
[C---:B------:R-:W-:Y:S08]  /*16e0*/  HMMA.16816.F32 R32, R12.reuse, R8, R32 ;  /* 0x000000080c20723c */ /* 0x040ff00000001820 */
[CC--:B------:R-:W-:Y:S08]  /*16f0*/  HMMA.16816.F32 R28, R12.reuse, R10.reuse, R28 ;  /* 0x0000000a0c1c723c */ /* 0x0c0ff0000000181c */
[----:B------:R-:W-:Y:S08]  /*1700*/  HMMA.16816.F32 R16, R12, R10, R16 ;  /* 0x0000000a0c10723c */ /* 0x000ff00000001810 */
[CC--:B--2---:R-:W-:Y:S08]  /*1710*/  HMMA.16816.F32 R20, R24.reuse, R8.reuse, R20 ;  /* 0x000000081814723c */ /* 0x0c4ff00000001814 */
[C---:B------:R-:W-:Y:S08]  /*1720*/  HMMA.16816.F32 R32, R24.reuse, R8, R32 ;  /* 0x000000081820723c */ /* 0x040ff00000001820 */
[CC--:B------:R-:W-:Y:S08]  /*1730*/  HMMA.16816.F32 R28, R24.reuse, R10.reuse, R28 ;  /* 0x0000000a181c723c */ /* 0x0c0ff0000000181c */
[----:B------:R-:W-:Y:S01]  /*1740*/  HMMA.16816.F32 R24, R24, R10, R16 ;  /* 0x0000000a1818723c */ /* 0x000fe20000001810 */
[----:B------:R-:W-:-:S04]  /*1750*/  NOP ;  /* 0x0000000000007918 */ /* 0x000fc80000000000 */
[----:B------:R-:W-:-:S15]  /*1760*/  BRA.U !UP0, `(.L_x_4) ;  /* 0xffffffe908b47547 */ /* 0x000fde000b83ffff */
[----:B------:R-:W-:Y:S01]  /*1770*/  SHF.R.U32.HI R3, RZ, 0x2, R0 ;  /* 0x00000002ff037819 */ /* 0x000fe20000011600 */
[----:B------:R-:W-:Y:S01]  /*1780*/  UIADD3 UR39, UPT, UPT, UR38, 0x8000, URZ ;  /* 0x0000800026277890 */ /* 0x000fe2000fffe0ff */
[----:B------:R-:W-:Y:S01]  /*1790*/  LOP3.LUT R0, R0, 0x3, RZ, 0xc0, !PT ;  /* 0x0000000300007812 */ /* 0x000fe200078ec0ff */
[----:B------:R-:W-:Y:S04]  /*17a0*/  BSSY.RECONVERGENT B6, `(.L_x_5) ;  /* 0x0000025000067945 */ /* 0x000fe80003800200 */
[----:B------:R-:W-:-:S05]  /*17b0*/  IMAD R0, R3, 0x8, R0 ;  /* 0x0000000803007824 */ /* 0x000fca00078e0200 */
[----:B------:R-:W-:-:S05]  /*17c0*/  LEA R0, R0, UR39, 0x3 ;  /* 0x0000002700007c11 */ /* 0x000fca000f8e18ff */
[----:B------:R-:W0:Y:S04]  /*17d0*/  LDS.64 R6, [R0] ;  /* 0x0000000000067984 */ /* 0x000e280000000a00 */
[----:B------:R-:W1:Y:S04]  /*17e0*/  LDS.64 R10, [R0+0x20] ;  /* 0x00002000000a7984 */ /* 0x000e680000000a00 */
[----:B------:R-:W2:Y:S04]  /*17f0*/  LDS.64 R8, [R0+0x200] ;  /* 0x0002000000087984 */ /* 0x000ea80000000a00 */
[----:B------:R-:W3:Y:S01]  /*1800*/  LDS.64 R4, [R0+0x220] ;  /* 0x0002200000047984 */ /* 0x000ee20000000a00 */
[--C-:B0-----:R-:W-:Y:S01]  /*1810*/  FADD R16, R20, R6.reuse ;  /* 0x0000000614107221 */ /* 0x101fe20000000000 */
[----:B------:R-:W-:Y:S01]  /*1820*/  FADD R32, R32, R6 ;  /* 0x0000000620207221 */ /* 0x000fe20000000000 */
[--C-:B------:R-:W-:Y:S01]  /*1830*/  FADD R17, R21, R7.reuse ;  /* 0x0000000715117221 */ /* 0x100fe20000000000 */
[----:B------:R-:W-:Y:S01]  /*1840*/  FADD R33, R33, R7 ;  /* 0x0000000721217221 */ /* 0x000fe20000000000 */
[--C-:B-1----:R-:W-:Y:S01]  /*1850*/  FADD R28, R28, R10.reuse ;  /* 0x0000000a1c1c7221 */ /* 0x102fe20000000000 */
[----:B------:R-:W-:Y:S01]  /*1860*/  FADD R37, R24, R10 ;  /* 0x0000000a18257221 */ /* 0x000fe20000000000 */
[--C-:B------:R-:W-:Y:S01]  /*1870*/  FADD R29, R29, R11.reuse ;  /* 0x0000000b1d1d7221 */ /* 0x100fe20000000000 */
[----:B------:R-:W-:Y:S01]  /*1880*/  FADD R18, R25, R11 ;  /* 0x0000000b19127221 */ /* 0x000fe20000000000 */
[--C-:B--2---:R-:W-:Y:S01]  /*1890*/  FADD R34, R34, R8.reuse ;  /* 0x0000000822227221 */ /* 0x104fe20000000000 */
[----:B------:R-:W-:Y:S01]  /*18a0*/  FSETP.NEU.AND P0, PT, R16, R28, PT ;  /* 0x0000001c1000720b */ /* 0x000fe20003f0d000 */
[----:B------:R-:W-:Y:S01]  /*18b0*/  FADD R22, R22, R8 ;  /* 0x0000000816167221 */ /* 0x000fe20000000000 */
[--C-:B------:R-:W-:Y:S01]  /*18c0*/  FADD R23, R23, R9.reuse ;  /* 0x0000000917177221 */ /* 0x100fe20000000000 */
[----:B------:R-:W-:Y:S01]  /*18d0*/  FADD R35, R35, R9 ;  /* 0x0000000923237221 */ /* 0x000fe20000000000 */
[--C-:B---3--:R-:W-:Y:S01]  /*18e0*/  FADD R19, R26, R4.reuse ;  /* 0x000000041a137221 */ /* 0x108fe20000000000 */
[----:B------:R-:W-:Y:S01]  /*18f0*/  FADD R30, R30, R4 ;  /* 0x000000041e1e7221 */ /* 0x000fe20000000000 */
[--C-:B------:R-:W-:Y:S01]  /*1900*/  FADD R31, R31, R5.reuse ;  /* 0x000000051f1f7221 */ /* 0x100fe20000000000 */
[----:B------:R-:W-:Y:S01]  /*1910*/  FADD R24, R27, R5 ;  /* 0x000000051b187221 */ /* 0x000fe20000000000 */
[----:B------:R-:W-:Y:S06]  /*1920*/  BAR.SYNC.DEFER_BLOCKING 0x0 ;  /* 0x0000000000007b1d */ /* 0x000fec0000010000 */
[----:B------:R-:W-:Y:S05]  /*1930*/  @!P0 BRA `(.L_x_6) ;  /* 0x00000000002c8947 */ /* 0x000fea0003800000 */
[----:B------:R-:W-:Y:S01]  /*1940*/  MOV R0, 0x10 ;  /* 0x0000001000007802 */ /* 0x000fe20000000f00 */
[----:B------:R-:W0:Y:S01]  /*1950*/  LDCU.64 UR4, c[0x4][URZ] ;  /* 0x01000000ff0477ac */ /* 0x000e220008000a00 */
[----:B------:R-:W-:Y:S02]  /*1960*/  CS2R R6, SRZ ;  /* 0x0000000000067805 */ /* 0x000fe4000001ff00 */
[----:B------:R1:W2:Y:S01]  /*1970*/  LDC.64 R8, c[0x4][R0] ;  /* 0x0100000000087b82 */ /* 0x0002a20000000a00 */
[----:B0-----:R-:W-:Y:S02]  /*1980*/  IMAD.U32 R4, RZ, RZ, UR4 ;  /* 0x00000004ff047e24 */ /* 0x001fe4000f8e00ff */
[----:B-1----:R-:W-:-:S07]  /*1990*/  IMAD.U32 R5, RZ, RZ, UR5 ;  /* 0x00000005ff057e24 */ /* 0x002fce000f8e00ff */
[----:B------:R-:W-:-:S07]  /*19a0*/  LEPC R20, `(.L_x_7) ;  /* 0x000000001014794e */ /* 0x000fce0000000000 */
[----:B--2---:R-:W-:Y:S05]  /*19b0*/  CALL.ABS.NOINC R8 ;  /* 0x0000000008007343 */ /* 0x004fea0003c00000 */
.L_x_7:
[----:B------:R-:W0:Y:S01]  /*19c0*/  LDC.64 R4, c[0x0][0x3a8] ;  /* 0x0000ea00ff047b82 */ /* 0x000e220000000a00 */
[----:B------:R-:W-:-:S05]  /*19d0*/  IMAD.MOV.U32 R3, RZ, RZ, -0x1 ;  /* 0xffffffffff037424 */ /* 0x000fca00078e00ff */
[----:B0-----:R0:W-:Y:S02]  /*19e0*/  STG.E desc[UR36][R4.64], R3 ;  /* 0x0000000304007986 */ /* 0x0011e4000c101924 */
.L_x_6:
[----:B------:R-:W-:Y:S05]  /*19f0*/  BSYNC.RECONVERGENT B6 ;  /* 0x0000000000067941 */ /* 0x000fea0003800200 */
.L_x_5:
[----:B------:R-:W-:Y:S01]  /*1a00*/  FSETP.NEU.AND P0, PT, R32, R37, PT ;  /* 0x000000252000720b */ /* 0x000fe20003f0d000 */
[----:B------:R-:W-:-:S12]  /*1a10*/  BSSY.RECONVERGENT B6, `(.L_x_8) ;  /* 0x000000d000067945 */ /* 0x000fd80003800200 */
        /* <DEDUP_REMOVED lines=9> */
.L_x_10:
[----:B------:R-:W0:Y:S01]  /*1ab0*/  LDC.64 R4, c[0x0][0x3a8] ;  /* 0x0000ea00ff047b82 */ /* 0x000e220000000a00 */
[----:B------:R-:W-:-:S05]  /*1ac0*/  MOV R3, 0x1 ;  /* 0x0000000100037802 */ /* 0x000fca0000000f00 */
[----:B0-----:R1:W-:Y:S02]  /*1ad0*/  STG.E desc[UR36][R4.64], R3 ;  /* 0x0000000304007986 */ /* 0x0013e4000c101924 */
.L_x_9:
[----:B------:R-:W-:Y:S05]  /*1ae0*/  BSYNC.RECONVERGENT B6 ;  /* 0x0000000000067941 */ /* 0x000fea0003800200 */
.L_x_8:
[----:B------:R-:W-:Y:S01]  /*1af0*/  FSETP.NEU.AND P0, PT, R17, R29, PT ;  /* 0x0000001d1100720b */ /* 0x000fe20003f0d000 */
[----:B------:R-:W-:-:S12]  /*1b00*/  BSSY.RECONVERGENT B6, `(.L_x_11) ;  /* 0x000000d000067945 */ /* 0x000fd80003800200 */
[----:B------:R-:W-:Y:S05]  /*1b10*/  @!P0 BRA `(.L_x_12) ;  /* 0x00000000002c8947 */ /* 0x000fea0003800000 */
[----:B------:R-:W-:Y:S01]  /*1b20*/  MOV R0, 0x10 ;  /* 0x0000001000007802 */ /* 0x000fe20000000f00 */
[----:B------:R-:W0:Y:S01]  /*1b30*/  LDCU.64 UR4, c[0x4][URZ] ;  /* 0x01000000ff0477ac */ /* 0x000e220008000a00 */
[----:B------:R-:W-:Y:S02]  /*1b40*/  CS2R R6, SRZ ;  /* 0x0000000000067805 */ /* 0x000fe4000001ff00 */
[----:B------:R2:W3:Y:S01]  /*1b50*/  LDC.64 R8, c[0x4][R0] ;  /* 0x0100000000087b82 */ /* 0x0004e20000000a00 */
[----:B01----:R-:W-:Y:S02]  /*1b60*/  IMAD.U32 R4, RZ, RZ, UR4 ;  /* 0x00000004ff047e24 */ /* 0x003fe4000f8e00ff */
[----:B--2---:R-:W-:-:S07]  /*1b70*/  IMAD.U32 R5, RZ, RZ, UR5 ;  /* 0x00000005ff057e24 */ /* 0x004fce000f8e00ff */
[----:B------:R-:W-:-:S07]  /*1b80*/  LEPC R20, `(.L_x_13) ;  /* 0x000000001014794e */ /* 0x000fce0000000000 */
[----:B---3--:R-:W-:Y:S05]  /*1b90*/  CALL.ABS.NOINC R8 ;  /* 0x0000000008007343 */ /* 0x008fea0003c00000 */
.L_x_13:
[----:B------:R-:W0:Y:S01]  /*1ba0*/  LDC.64 R4, c[0x0][0x3a8] ;  /* 0x0000ea00ff047b82 */ /* 0x000e220000000a00 */
[----:B------:R-:W-:-:S05]  /*1bb0*/  IMAD.MOV.U32 R3, RZ, RZ, -0x1 ;  /* 0xffffffffff037424 */ /* 0x000fca00078e00ff */
[----:B0-----:R2:W-:Y:S02]  /*1bc0*/  STG.E desc[UR36][R4.64], R3 ;  /* 0x0000000304007986 */ /* 0x0015e4000c101924 */
.L_x_12:
[----:B------:R-:W-:Y:S05]  /*1bd0*/  BSYNC.RECONVERGENT B6 ;  /* 0x0000000000067941 */ /* 0x000fea0003800200 */
.L_x_11:
[----:B------:R-:W-:Y:S01]  /*1be0*/  FSETP.NEU.AND P0, PT, R33, R18, PT ;  /* 0x000000122100720b */ /* 0x000fe20003f0d000 */
[----:B------:R-:W-:-:S12]  /*1bf0*/  BSSY.RECONVERGENT B6, `(.L_x_14) ;  /* 0x000000d000067945 */ /* 0x000fd80003800200 */
[----:B------:R-:W-:Y:S05]  /*1c00*/  @!P0 BRA `(.L_x_15) ;  /* 0x00000000002c8947 */ /* 0x000fea0003800000 */
[----:B------:R-:W-:Y:S01]  /*1c10*/  MOV R0, 0x10 ;  /* 0x0000001000007802 */ /* 0x000fe20000000f00 */
[----:B------:R-:W0:Y:S01]  /*1c20*/  LDCU.64 UR4, c[0x4][0x8] ;  /* 0x01000100ff0477ac */ /* 0x000e220008000a00 */
[----:B------:R-:W-:Y:S02]  /*1c30*/  CS2R R6, SRZ ;  /* 0x0000000000067805 */ /* 0x000fe4000001ff00 */
[----:B------:R3:W4:Y:S01]  /*1c40*/  LDC.64 R8, c[0x4][R0] ;  /* 0x0100000000087b82 */ /* 0x0007220000000a00 */
[----:B012---:R-:W-:Y:S02]  /*1c50*/  IMAD.U32 R4, RZ, RZ, UR4 ;  /* 0x00000004ff047e24 */ /* 0x007fe4000f8e00ff */
[----:B---3--:R-:W-:-:S07]  /*1c60*/  IMAD.U32 R5, RZ, RZ, UR5 ;  /* 0x00000005ff057e24 */ /* 0x008fce000f8e00ff */
[----:B------:R-:W-:-:S07]  /*1c70*/  LEPC R20, `(.L_x_16) ;  /* 0x000000001014794e */ /* 0x000fce0000000000 */
[----:B----4-:R-:W-:Y:S05]  /*1c80*/  CALL.ABS.NOINC R8 ;  /* 0x0000000008007343 */ /* 0x010fea0003c00000 */
.L_x_16:
[----:B------:R-:W0:Y:S01]  /*1c90*/  LDC.64 R4, c[0x0][0x3a8] ;  /* 0x0000ea00ff047b82 */ /* 0x000e220000000a00 */
[----:B------:R-:W-:-:S05]  /*1ca0*/  IMAD.MOV.U32 R3, RZ, RZ, 0x1 ;  /* 0x00000001ff037424 */ /* 0x000fca00078e00ff */
[----:B0-----:R3:W-:Y:S02]  /*1cb0*/  STG.E desc[UR36][R4.64], R3 ;  /* 0x0000000304007986 */ /* 0x0017e4000c101924 */
.L_x_15:
[----:B------:R-:W-:Y:S05]  /*1cc0*/  BSYNC.RECONVERGENT B6 ;  /* 0x0000000000067941 */ /* 0x000fea0003800200 */
.L_x_14:
[----:B------:R-:W-:Y:S01]  /*1cd0*/  FSETP.NEU.AND P0, PT, R22, R30, PT ;  /* 0x0000001e1600720b */ /* 0x000fe20003f0d000 */
[----:B------:R-:W-:-:S12]  /*1ce0*/  BSSY.RECONVERGENT B6, `(.L_x_17) ;  /* 0x000000d000067945 */ /* 0x000fd80003800200 */
[----:B------:R-:W-:Y:S05]  /*1cf0*/  @!P0 BRA `(.L_x_18) ;  /* 0x00000000002c8947 */ /* 0x000fea0003800000 */
[----:B------:R-:W-:Y:S01]  /*1d00*/  MOV R0, 0x10 ;  /* 0x0000001000007802 */ /* 0x000fe20000000f00 */
[----:B------:R-:W0:Y:S01]  /*1d10*/  LDCU.64 UR4, c[0x4][URZ] ;  /* 0x01000000ff0477ac */ /* 0x000e220008000a00 */
[----:B------:R-:W-:Y:S02]  /*1d20*/  CS2R R6, SRZ ;  /* 0x0000000000067805 */ /* 0x000fe4000001ff00 */
[----:B------:R4:W4:Y:S01]  /*1d30*/  LDC.64 R8, c[0x4][R0] ;  /* 0x0100000000087b82 */ /* 0x0009220000000a00 */
[----:B0123--:R-:W-:Y:S02]  /*1d40*/  IMAD.U32 R4, RZ, RZ, UR4 ;  /* 0x00000004ff047e24 */ /* 0x00ffe4000f8e00ff */
[----:B------:R-:W-:-:S07]  /*1d50*/  IMAD.U32 R5, RZ, RZ, UR5 ;  /* 0x00000005ff057e24 */ /* 0x000fce000f8e00ff */
[----:B------:R-:W-:-:S07]  /*1d60*/  LEPC R20, `(.L_x_19) ;  /* 0x000000001014794e */ /* 0x000fce0000000000 */
[----:B----4-:R-:W-:Y:S05]  /*1d70*/  CALL.ABS.NOINC R8 ;  /* 0x0000000008007343 */ /* 0x010fea0003c00000 */
.L_x_19:
[----:B------:R-:W0:Y:S01]  /*1d80*/  LDC.64 R4, c[0x0][0x3a8] ;  /* 0x0000ea00ff047b82 */ /* 0x000e220000000a00 */
[----:B------:R-:W-:-:S05]  /*1d90*/  IMAD.MOV.U32 R3, RZ, RZ, -0x1 ;  /* 0xffffffffff037424 */ /* 0x000fca00078e00ff */
[----:B0-----:R4:W-:Y:S02]  /*1da0*/  STG.E desc[UR36][R4.64], R3 ;  /* 0x0000000304007986 */ /* 0x0019e4000c101924 */
.L_x_18:
[----:B------:R-:W-:Y:S05]  /*1db0*/  BSYNC.RECONVERGENT B6 ;  /* 0x0000000000067941 */ /* 0x000fea0003800200 */
.L_x_17:
[----:B------:R-:W-:Y:S01]  /*1dc0*/  FSETP.NEU.AND P0, PT, R34, R19, PT ;  /* 0x000000132200720b */ /* 0x000fe20003f0d000 */
[----:B------:R-:W-:-:S12]  /*1dd0*/  BSSY.RECONVERGENT B6, `(.L_x_20) ;  /* 0x000000d000067945 */ /* 0x000fd80003800200 */
[----:B------:R-:W-:Y:S05]  /*1de0*/  @!P0 BRA `(.L_x_21) ;  /* 0x00000000002c8947 */ /* 0x000fea0003800000 */
[----:B------:R-:W-:Y:S01]  /*1df0*/  MOV R0, 0x10 ;  /* 0x0000001000007802 */ /* 0x000fe20000000f00 */
[----:B------:R-:W0:Y:S01]  /*1e00*/  LDCU.64 UR4, c[0x4][0x8] ;  /* 0x01000100ff0477ac */ /* 0x000e220008000a00 */
[----:B------:R-:W-:Y:S02]  /*1e10*/  CS2R R6, SRZ ;  /* 0x0000000000067805 */ /* 0x000fe4000001ff00 */
[----:B------:R0:W0:Y:S02]  /*1e20*/  LDC.64 R8, c[0x4][R0] ;  /* 0x0100000000087b82 */ /* 0x0000240000000a00 */
[----:B01234-:R-:W-:Y:S01]  /*1e30*/  IMAD.U32 R4, RZ, RZ, UR4 ;  /* 0x00000004ff047e24 */ /* 0x01ffe2000f8e00ff */
[----:B------:R-:W-:-:S07]  /*1e40*/  MOV R5, UR5 ;  /* 0x0000000500057c02 */ /* 0x000fce0008000f00 */
[----:B------:R-:W-:-:S07]  /*1e50*/  LEPC R20, `(.L_x_22) ;  /* 0x000000001014794e */ /* 0x000fce0000000000 */
[----:B------:R-:W-:Y:S05]  /*1e60*/  CALL.ABS.NOINC R8 ;  /* 0x0000000008007343 */ /* 0x000fea0003c00000 */
.L_x_22:
[----:B------:R-:W0:Y:S01]  /*1e70*/  LDC.64 R4, c[0x0][0x3a8] ;  /* 0x0000ea00ff047b82 */ /* 0x000e220000000a00 */
[----:B------:R-:W-:-:S05]  /*1e80*/  IMAD.MOV.U32 R3, RZ, RZ, 0x1 ;  /* 0x00000001ff037424 */ /* 0x000fca00078e00ff */
[----:B0-----:R0:W-:Y:S02]  /*1e90*/  STG.E desc[UR36][R4.64], R3 ;  /* 0x0000000304007986 */ /* 0x0011e4000c101924 */
.L_x_21:
[----:B------:R-:W-:Y:S05]  /*1ea0*/  BSYNC.RECONVERGENT B6 ;  /* 0x0000000000067941 */ /* 0x000fea0003800200 */
.L_x_20:
[----:B------:R-:W-:Y:S01]  /*1eb0*/  FSETP.NEU.AND P0, PT, R23, R31, PT ;  /* 0x0000001f1700720b */ /* 0x000fe20003f0d000 */
[----:B------:R-:W-:-:S12]  /*1ec0*/  BSSY.RECONVERGENT B6, `(.L_x_23) ;  /* 0x000000d000067945 */ /* 0x000fd80003800200 */
[----:B------:R-:W-:Y:S05]  /*1ed0*/  @!P0 BRA `(.L_x_24) ;  /* 0x00000000002c8947 */ /* 0x000fea0003800000 */
[----:B------:R-:W-:Y:S01]  /*1ee0*/  MOV R0, 0x10 ;  /* 0x0000001000007802 */ /* 0x000fe20000000f00 */
[----:B------:R-:W0:Y:S01]  /*1ef0*/  LDCU.64 UR4, c[0x4][URZ] ;  /* 0x01000000ff0477ac */ /* 0x000e220008000a00 */
[----:B------:R-:W-:Y:S02]  /*1f00*/  CS2R R6, SRZ ;  /* 0x0000000000067805 */ /* 0x000fe4000001ff00 */
[----:B------:R0:W0:Y:S02]  /*1f10*/  LDC.64 R8, c[0x4][R0] ;  /* 0x0100000000087b82 */ /* 0x0000240000000a00 */
[----:B01234-:R-:W-:Y:S02]  /*1f20*/  IMAD.U32 R4, RZ, RZ, UR4 ;  /* 0x00000004ff047e24 */ /* 0x01ffe4000f8e00ff */
[----:B------:R-:W-:-:S07]  /*1f30*/  IMAD.U32 R5, RZ, RZ, UR5 ;  /* 0x00000005ff057e24 */ /* 0x000fce000f8e00ff */
[----:B------:R-:W-:-:S07]  /*1f40*/  LEPC R20, `(.L_x_25) ;  /* 0x000000001014794e */ /* 0x000fce0000000000 */
[----:B------:R-:W-:Y:S05]  /*1f50*/  CALL.ABS.NOINC R8 ;  /* 0x0000000008007343 */ /* 0x000fea0003c00000 */
.L_x_25:
[----:B------:R-:W0:Y:S01]  /*1f60*/  LDC.64 R4, c[0x0][0x3a8] ;  /* 0x0000ea00ff047b82 */ /* 0x000e220000000a00 */
[----:B------:R-:W-:-:S05]  /*1f70*/  IMAD.MOV.U32 R3, RZ, RZ, -0x1 ;  /* 0xffffffffff037424 */ /* 0x000fca00078e00ff */
[----:B0-----:R0:W-:Y:S02]  /*1f80*/  STG.E desc[UR36][R4.64], R3 ;  /* 0x0000000304007986 */ /* 0x0011e4000c101924 */
.L_x_24:
[----:B------:R-:W-:Y:S05]  /*1f90*/  BSYNC.RECONVERGENT B6 ;  /* 0x0000000000067941 */ /* 0x000fea0003800200 */
.L_x_23:
        /* <DEDUP_REMOVED lines=11> */
.L_x_28:
[----:B------:R-:W0:Y:S01]  /*2050*/  LDC.64 R4, c[0x0][0x3a8] ;  /* 0x0000ea00ff047b82 */ /* 0x000e220000000a00 */
[----:B------:R-:W-:-:S05]  /*2060*/  IMAD.MOV.U32 R3, RZ, RZ, 0x1 ;  /* 0x00000001ff037424 */ /* 0x000fca00078e00ff */
[----:B0-----:R0:W-:Y:S02]  /*2070*/  STG.E desc[UR36][R4.64], R3 ;  /* 0x0000000304007986 */ /* 0x0011e4000c101924 */
.L_x_27:
[----:B------:R-:W-:Y:S05]  /*2080*/  BSYNC.RECONVERGENT B6 ;  /* 0x0000000000067941 */ /* 0x000fea0003800200 */
.L_x_26:
[----:B------:R-:W5:Y:S01]  /*2090*/  S2R R0, SR_LANEID ;  /* 0x0000000000007919 */ /* 0x000f620000000000 */
[----:B------:R-:W-:Y:S05]  /*20a0*/  WARPSYNC.ALL ;  /* 0x0000000000007948 */ /* 0x000fea0003800000 */
[----:B01234-:R-:W0:Y:S01]  /*20b0*/  S2R R4, SR_TID.Y ;  /* 0x0000000000047919 */ /* 0x01fe220000002200 */
[----:B------:R-:W0:Y:S01]  /*20c0*/  S2R R5, SR_TID.X ;  /* 0x0000000000057919 */ /* 0x000e220000002100 */
[----:B-----5:R-:W-:Y:S02]  /*20d0*/  SHF.R.U32.HI R3, RZ, 0x2, R0 ;  /* 0x00000002ff037819 */ /* 0x020fe40000011600 */
[----:B------:R-:W-:-:S05]  /*20e0*/  LOP3.LUT R0, R0, 0x3, RZ, 0xc0, !PT ;  /* 0x0000000300007812 */ /* 0x000fca00078ec0ff */
[----:B------:R-:W-:Y:S02]  /*20f0*/  IMAD R3, R3, 0x8, R0 ;  /* 0x0000000803037824 */ /* 0x000fe400078e0200 */
[----:B0-----:R-:W-:-:S03]  /*2100*/  IMAD R0, R5, 0x10, R4 ;  /* 0x0000001005007824 */ /* 0x001fc600078e0204 */
[----:B------:R-:W-:Y:S01]  /*2110*/  LEA R6, R3, UR39, 0x3 ;  /* 0x0000002703067c11 */ /* 0x000fe2000f8e18ff */
[----:B------:R-:W0:Y:S01]  /*2120*/  LDC.64 R4, c[0x0][0x398] ;  /* 0x0000e600ff047b82 */ /* 0x000e220000000a00 */
[----:B------:R-:W-:-:S03]  /*2130*/  LEA R0, R0, UR38, 0x2 ;  /* 0x0000002600007c11 */ /* 0x000fc6000f8e10ff */
[----:B------:R-:W-:Y:S04]  /*2140*/  STS.64 [R6], R16 ;  /* 0x0000001006007388 */ /* 0x000fe80000000a00 */
[----:B------:R-:W-:Y:S04]  /*2150*/  STS.64 [R6+0x200], R22 ;  /* 0x0002001606007388 */ /* 0x000fe80000000a00 */
[----:B------:R-:W-:Y:S04]  /*2160*/  STS.64 [R6+0x20], R28 ;  /* 0x0000201c06007388 */ /* 0x000fe80000000a00 */
[----:B------:R-:W-:Y:S04]  /*2170*/  STS.64 [R6+0x220], R30 ;  /* 0x0002201e06007388 */ /* 0x000fe80000000a00 */
[----:B------:R-:W1:Y:S01]  /*2180*/  LDS R7, [R0+0x8000] ;  /* 0x0080000000077984 */ /* 0x000e620000000800 */
[----:B0-----:R-:W-:-:S05]  /*2190*/  IMAD.WIDE R2, R2, 0x4, R4 ;  /* 0x0000000402027825 */ /* 0x001fca00078e0204 */
[----:B-1----:R-:W-:Y:S01]  /*21a0*/  STG.E desc[UR36][R2.64], R7 ;  /* 0x0000000702007986 */ /* 0x002fe2000c101924 */
[----:B------:R-:W-:Y:S05]  /*21b0*/  EXIT ;  /* 0x000000000000794d */ /* 0x000fea0003800000 */
.L_x_29:
        /* <DEDUP_REMOVED lines=12> */
.L_x_71:


//--------------------- .text._Z24matrixMulAddWMMATolerantP6__halfS0_PfS1_iiPiS2_ --------------------------
	.section	.text._Z24matrixMulAddWMMATolerantP6__halfS0_PfS1_iiPiS2_,"ax",@progbits
	.align	128
        .global         _Z24matrixMulAddWMMATolerantP6__halfS0_PfS1_iiPiS2_
        .type           _Z24matrixMulAddWMMATolerantP6__halfS0_PfS1_iiPiS2_,@function
        .size           _Z24matrixMulAddWMMATolerantP6__halfS0_PfS1_iiPiS2_,(.L_x_72 - _Z24matrixMulAddWMMATolerantP6__halfS0_PfS1_iiPiS2_)
        .other          _Z24matrixMulAddWMMATolerantP6__halfS0_PfS1_iiPiS2_,@"STO_CUDA_ENTRY STV_DEFAULT"
_Z24matrixMulAddWMMATolerantP6__halfS0_PfS1_iiPiS2_:
.text._Z24matrixMulAddWMMATolerantP6__halfS0_PfS1_iiPiS2_:
        /* <DEDUP_REMOVED lines=20> */
[----:B------:R-:W-:Y:S01]  /*0140*/  CS2R R36, SRZ ;  /* 0x0000000000247805 */ /* 0x000fe2000001ff00 */
[----:B------:R-:W1:Y:S01]  /*0150*/  LDCU.64 UR36, c[0x0][0x358] ;  /* 0x00006b00ff2477ac */ /* 0x000e620008000a00 */
[----:B--2---:R-:W-:-:S04]  /*0160*/  UIADD3 UR8, UP0, UPT, UR8, 0x80, URZ ;  /* 0x0000008008087890 */ /* 0x004fc8000ff1e0ff */
[----:B------:R-:W-:Y:S01]  /*0170*/  UIADD3.X UR9, UPT, UPT, URZ, UR9, URZ, UP0, !UPT ;  /* 0x00000009ff097290 */ /* 0x000fe200087fe4ff */
[C---:B0-----:R-:W-:Y:S01]  /*0180*/  VIADD R41, R40.reuse, UR4 ;  /* 0x0000000428297c36 */ /* 0x041fe20008000000 */
[----:B------:R-:W-:Y:S02]  /*0190*/  UMOV UR4, 0x400 ;  /* 0x0000040000047882 */ /* 0x000fe40000000000 */
[----:B------:R-:W-:Y:S01]  /*01a0*/  UIADD3 UR4, UPT, UPT, UR4, 0x600, URZ ;  /* 0x0000060004047890 */ /* 0x000fe2000fffe0ff */
[----:B---3--:R-:W-:Y:S02]  /*01b0*/  VIADD R43, R3, UR5 ;  /* 0x00000005032b7c36 */ /* 0x008fe40008000000 */
[C---:B------:R-:W-:Y:S01]  /*01c0*/  IMAD R9, R40.reuse, 0x200, R3 ;  /* 0x0000020028097824 */ /* 0x040fe200078e0203 */
[----:B-1----:R-:W-:Y:S01]  /*01d0*/  ULEA UR4, UR6, UR4, 0x18 ;  /* 0x0000000406047291 */ /* 0x002fe2000f8ec0ff */
[----:B------:R-:W-:Y:S02]  /*01e0*/  IMAD R2, R41, R4, R43 ;  /* 0x0000000429027224 */ /* 0x000fe400078e022b */
[----:B------:R-:W-:-:S02]  /*01f0*/  IMAD R9, R40, -0x1f0, R9 ;  /* 0xfffffe1028097824 */ /* 0x000fc400078e0209 */
[----:B------:R-:W-:Y:S01]  /*0200*/  IMAD R41, R41, R4, R3 ;  /* 0x0000000429297224 */ /* 0x000fe200078e0203 */
[----:B------:R-:W-:Y:S01]  /*0210*/  CS2R R4, SRZ ;  /* 0x0000000000047805 */ /* 0x000fe2000001ff00 */
[----:B----4-:R-:W-:Y:S01]  /*0220*/  IMAD.WIDE R44, R2, 0x4, R44 ;  /* 0x00000004022c7825 */ /* 0x010fe200078e022c */
[----:B------:R-:W-:Y:S01]  /*0230*/  LEA R42, R9, UR4, 0x2 ;  /* 0x00000004092a7c11 */ /* 0x000fe2000f8e10ff */
[----:B------:R-:W-:-:S06]  /*0240*/  UMOV UR4, URZ ;  /* 0x000000ff00047c82 */ /* 0x000fcc0008000000 */
.L_x_31:
[----:B------:R-:W0:Y:S01]  /*0250*/  S2R R9, SR_CgaCtaId ;  /* 0x0000000000097919 */ /* 0x000e220000008800 */
[----:B------:R-:W1:Y:S01]  /*0260*/  LDCU UR5, c[0x0][0x3a0] ;  /* 0x00007400ff0577ac */ /* 0x000e620008000800 */
[----:B------:R-:W-:Y:S01]  /*0270*/  MOV R0, 0x400 ;  /* 0x0000040000007802 */ /* 0x000fe20000000f00 */
[----:B------:R-:W-:Y:S02]  /*0280*/  IMAD.SHL.U32 R11, R3, 0x2, RZ ;  /* 0x00000002030b7824 */ /* 0x000fe400078e00ff */
[----:B------:R-:W-:Y:S01]  /*0290*/  VIADD R8, R40, UR4 ;  /* 0x0000000428087c36 */ /* 0x000fe20008000000 */
[----:B------:R-:W-:Y:S01]  /*02a0*/  UMOV UR6, UR4 ;  /* 0x0000000400067c82 */ /* 0x000fe20008000000 */
[----:B------:R-:W-:Y:S02]  /*02b0*/  VIADD R0, R0, 0x600 ;  /* 0x0000060000007836 */ /* 0x000fe40000000000 */
[C-C-:B------:R-:W-:Y:S02]  /*02c0*/  IMAD R13, R40.reuse, 0x400, R11.reuse ;  /* 0x00000400280d7824 */ /* 0x140fe400078e020b */
[----:B------:R-:W-:-:S02]  /*02d0*/  IMAD R11, R40, 0x20, R11 ;  /* 0x00000020280b7824 */ /* 0x000fc400078e020b */
[C---:B------:R-:W-:Y:S02]  /*02e0*/  VIADD R18, R8.reuse, 0x10 ;  /* 0x0000001008127836 */ /* 0x040fe40000000000 */
[C---:B------:R-:W-:Y:S02]  /*02f0*/  VIADD R12, R8.reuse, 0x20 ;  /* 0x00000020080c7836 */ /* 0x040fe40000000000 */
[C---:B------:R-:W-:Y:S02]  /*0300*/  VIADD R14, R8.reuse, 0x30 ;  /* 0x00000030080e7836 */ /* 0x040fe40000000000 */
[C---:B------:R-:W-:Y:S02]  /*0310*/  VIADD R16, R8.reuse, 0x40 ;  /* 0x0000004008107836 */ /* 0x040fe40000000000 */
[C---:B------:R-:W-:Y:S02]  /*0320*/  VIADD R24, R8.reuse, 0x50 ;  /* 0x0000005008187836 */ /* 0x040fe40000000000 */
[----:B------:R-:W-:-:S02]  /*0330*/  VIADD R26, R8, 0x60 ;  /* 0x00000060081a7836 */ /* 0x000fc40000000000 */
[C---:B------:R-:W-:Y:S02]  /*0340*/  VIADD R28, R8.reuse, 0x70 ;  /* 0x00000070081c7836 */ /* 0x040fe40000000000 */
[----:B------:R-:W-:Y:S02]  /*0350*/  VIADD R10, R41, UR4 ;  /* 0x00000004290a7c36 */ /* 0x000fe40008000000 */
[--C-:B-1----:R-:W-:Y:S02]  /*0360*/  IMAD R8, R8, UR5, R43.reuse ;  /* 0x0000000508087c24 */ /* 0x102fe4000f8e022b */
[--C-:B------:R-:W-:Y:S01]  /*0370*/  IMAD R18, R18, UR5, R43.reuse ;  /* 0x0000000512127c24 */ /* 0x100fe2000f8e022b */
[----:B0-----:R-:W-:Y:S01]  /*0380*/  LEA R0, R9, R0, 0x18 ;  /* 0x0000000009007211 */ /* 0x001fe200078ec0ff */
[--C-:B------:R-:W-:Y:S02]  /*0390*/  IMAD R19, R14, UR5, R43.reuse ;  /* 0x000000050e137c24 */ /* 0x100fe4000f8e022b */
[--C-:B------:R-:W-:Y:S01]  /*03a0*/  IMAD R25, R16, UR5, R43.reuse ;  /* 0x0000000510197c24 */ /* 0x100fe2000f8e022b */
[--C-:B------:R-:W-:Y:S01]  /*03b0*/  IADD3 R9, PT, PT, R13, 0x80, R0.reuse ;  /* 0x000000800d097810 */ /* 0x100fe20007ffe000 */
[--C-:B------:R-:W-:Y:S01]  /*03c0*/  IMAD R27, R24, UR5, R43.reuse ;  /* 0x00000005181b7c24 */ /* 0x100fe2000f8e022b */
[----:B------:R-:W-:Y:S01]  /*03d0*/  IADD3 R0, PT, PT, R11, 0x4e00, R0 ;  /* 0x00004e000b007810 */ /* 0x000fe20007ffe000 */
[----:B------:R-:W-:-:S02]  /*03e0*/  IMAD R11, R12, UR5, R43 ;  /* 0x000000050c0b7c24 */ /* 0x000fc4000f8e022b */
[--C-:B------:R-:W-:Y:S02]  /*03f0*/  IMAD R29, R26, UR5, R43.reuse ;  /* 0x000000051a1d7c24 */ /* 0x100fe4000f8e022b */
[----:B------:R-:W-:Y:S01]  /*0400*/  IMAD R31, R28, UR5, R43 ;  /* 0x000000051c1f7c24 */ /* 0x000fe2000f8e022b */
[----:B------:R-:W-:-:S06]  /*0410*/  UMOV UR5, URZ ;  /* 0x000000ff00057c82 */ /* 0x000fcc0008000000 */
.L_x_30:
[----:B------:R-:W-:Y:S01]  /*0420*/  IMAD.U32 R16, RZ, RZ, UR8 ;  /* 0x00000008ff107e24 */ /* 0x000fe2000f8e00ff */
[----:B------:R-:W0:Y:S01]  /*0430*/  LDC.64 R12, c[0x0][0x388] ;  /* 0x0000e200ff0c7b82 */ /* 0x000e220000000a00 */
[----:B------:R-:W-:Y:S02]  /*0440*/  IMAD.U32 R17, RZ, RZ, UR9 ;  /* 0x00000009ff117e24 */ /* 0x000fe4000f8e00ff */
[----:B------:R-:W-:-:S05]  /*0450*/  IMAD.WIDE R16, R10, 0x2, R16 ;  /* 0x000000020a107825 */ /* 0x000fca00078e0210 */
[----:B------:R-:W2:Y:S01]  /*0460*/  LDG.E.U16 R26, desc[UR36][R16.64+-0x80] ;  /* 0xffff8024101a7981 */ /* 0x000ea2000c1e1500 */
[----:B------:R-:W-:-:S03]  /*0470*/  ISETP.NE.AND P0, PT, RZ, UR6, PT ;  /* 0x00000006ff007c0c */ /* 0x000fc6000bf05270 */
[----:B------:R-:W3:Y:S01]  /*0480*/  LDG.E.U16 R28, desc[UR36][R16.64+-0x20] ;  /* 0xffffe024101c7981 */ /* 0x000ee2000c1e1500 */
[----:B0-----:R-:W-:-:S09]  /*0490*/  IMAD.WIDE R14, R8, 0x2, R12 ;  /* 0x00000002080e7825 */ /* 0x001fd200078e020c */
[----:B------:R-:W4:Y:S04]  /*04a0*/  @!P0 LDG.E R24, desc[UR36][R44.64] ;  /* 0x000000242c188981 */ /* 0x000f28000c1e1900 */
[----:B------:R0:W5:Y:S04]  /*04b0*/  LDG.E.U16 R30, desc[UR36][R14.64] ;  /* 0x000000240e1e7981 */ /* 0x000168000c1e1500 */
[----:B--2---:R1:W-:Y:S04]  /*04c0*/  STS.U16 [R9+-0x80], R26 ;  /* 0xffff801a09007388 */ /* 0x0043e80000000400 */
[----:B-1----:R-:W2:Y:S01]  /*04d0*/  LDG.E.U16 R26, desc[UR36][R16.64+-0x60] ;  /* 0xffffa024101a7981 */ /* 0x002ea2000c1e1500 */
[----:B0-----:R-:W-:-:S03]  /*04e0*/  IMAD.WIDE R14, R18, 0x2, R12 ;  /* 0x00000002120e7825 */ /* 0x001fc600078e020c */
[----:B-----5:R-:W-:Y:S04]  /*04f0*/  STS.U16 [R0+-0xe00], R30 ;  /* 0xfff2001e00007388 */ /* 0x020fe80000000400 */
[----:B----4-:R0:W-:Y:S04]  /*0500*/  @!P0 STS [R42+0x8000], R24 ;  /* 0x008000182a008388 */ /* 0x0101e80000000800 */
[----:B0-----:R0:W4:Y:S02]  /*0510*/  LDG.E.U16 R24, desc[UR36][R14.64] ;  /* 0x000000240e187981 */ /* 0x001124000c1e1500 */
[----:B0-----:R-:W-:-:S05]  /*0520*/  IMAD.WIDE R14, R11, 0x2, R12 ;  /* 0x000000020b0e7825 */ /* 0x001fca00078e020c */
[----:B------:R0:W5:Y:S04]  /*0530*/  LDG.E.U16 R30, desc[UR36][R14.64] ;  /* 0x000000240e1e7981 */ /* 0x000168000c1e1500 */
[----:B--2---:R1:W-:Y:S04]  /*0540*/  STS.U16 [R9+-0x60], R26 ;  /* 0xffffa01a09007388 */ /* 0x0043e80000000400 */
[----:B-1----:R-:W2:Y:S01]  /*0550*/  LDG.E.U16 R26, desc[UR36][R16.64+-0x40] ;  /* 0xffffc024101a7981 */ /* 0x002ea2000c1e1500 */
[----:B0-----:R-:W-:-:S03]  /*0560*/  IMAD.WIDE R14, R19, 0x2, R12 ;  /* 0x00000002130e7825 */ /* 0x001fc600078e020c */
[----:B----4-:R0:W-:Y:S04]  /*0570*/  STS.U16 [R0+-0xc00], R24 ;  /* 0xfff4001800007388 */ /* 0x0101e80000000400 */
[----:B0-----:R-:W4:Y:S04]  /*0580*/  LDG.E.U16 R24, desc[UR36][R16.64] ;  /* 0x0000002410187981 */ /* 0x001f28000c1e1500 */
[----:B--2---:R0:W-:Y:S04]  /*0590*/  STS.U16 [R9+-0x40], R26 ;  /* 0xffffc01a09007388 */ /* 0x0041e80000000400 */
[----:B-----5:R1:W-:Y:S04]  /*05a0*/  STS.U16 [R0+-0xa00], R30 ;  /* 0xfff6001e00007388 */ /* 0x0203e80000000400 */
[----:B---3--:R2:W-:Y:S04]  /*05b0*/  STS.U16 [R9+-0x20], R28 ;  /* 0xffffe01c09007388 */ /* 0x0085e80000000400 */
[----:B0-----:R-:W3:Y:S04]  /*05c0*/  LDG.E.U16 R26, desc[UR36][R16.64+0x60] ;  /* 0x00006024101a7981 */ /* 0x001ee8000c1e1500 */
[----:B-1----:R0:W5:Y:S02]  /*05d0*/  LDG.E.U16 R30, desc[UR36][R14.64] ;  /* 0x000000240e1e7981 */ /* 0x002164000c1e1500 */
[----:B0-----:R-:W-:-:S05]  /*05e0*/  IMAD.WIDE R14, R25, 0x2, R12 ;  /* 0x00000002190e7825 */ /* 0x001fca00078e020c */
[----:B--2---:R-:W2:Y:S04]  /*05f0*/  LDG.E.U16 R28, desc[UR36][R14.64] ;  /* 0x000000240e1c7981 */ /* 0x004ea8000c1e1500 */
[----:B------:R-:W3:Y:S04]  /*0600*/  LDG.E.U16 R14, desc[UR36][R16.64+0x20] ;  /* 0x00002024100e7981 */ /* 0x000ee8000c1e1500 */
[----:B-----5:R0:W-:Y:S04]  /*0610*/  STS.U16 [R0+-0x800], R30 ;  /* 0xfff8001e00007388 */ /* 0x0201e80000000400 */
[----:B----4-:R1:W-:Y:S01]  /*0620*/  STS.U16 [R9], R24 ;  /* 0x0000001809007388 */ /* 0x0103e20000000400 */
[----:B0-----:R-:W0:Y:S03]  /*0630*/  LDC R30, c[0x0][0x3a0] ;  /* 0x0000e800ff1e7b82 */ /* 0x001e260000000800 */
[----:B-1----:R-:W4:Y:S04]  /*0640*/  LDG.E.U16 R24, desc[UR36][R16.64+0x40] ;  /* 0x0000402410187981 */ /* 0x002f28000c1e1500 */
[----:B--2---:R-:W-:Y:S04]  /*0650*/  STS.U16 [R0+-0x600], R28 ;  /* 0xfffa001c00007388 */ /* 0x004fe80000000400 */
[----:B---3--:R1:W-:Y:S02]  /*0660*/  STS.U16 [R9+0x20], R14 ;  /* 0x0000200e09007388 */ /* 0x0083e40000000400 */
[----:B-1----:R-:W-:-:S05]  /*0670*/  IMAD.WIDE R14, R27, 0x2, R12 ;  /* 0x000000021b0e7825 */ /* 0x002fca00078e020c */
[----:B------:R1:W2:Y:S02]  /*0680*/  LDG.E.U16 R28, desc[UR36][R14.64] ;  /* 0x000000240e1c7981 */ /* 0x0002a4000c1e1500 */
[----:B-1----:R-:W-:-:S04]  /*0690*/  IMAD.WIDE R14, R29, 0x2, R12 ;  /* 0x000000021d0e7825 */ /* 0x002fc800078e020c */
[----:B------:R-:W-:Y:S02]  /*06a0*/  IMAD.WIDE R12, R31, 0x2, R12 ;  /* 0x000000021f0c7825 */ /* 0x000fe400078e020c */
[----:B------:R-:W3:Y:S04]  /*06b0*/  LDG.E.U16 R15, desc[UR36][R14.64] ;  /* 0x000000240e0f7981 */ /* 0x000ee8000c1e1500 */
[----:B------:R-:W5:Y:S01]  /*06c0*/  LDG.E.U16 R13, desc[UR36][R12.64] ;  /* 0x000000240c0d7981 */ /* 0x000f62000c1e1500 */
[----:B------:R-:W-:Y:S02]  /*06d0*/  UISETP.GE.U32.AND UP0, UPT, UR5, 0x180, UPT ;  /* 0x000001800500788c */ /* 0x000fe4000bf06070 */
[----:B------:R-:W-:Y:S01]  /*06e0*/  UIADD3 UR7, UPT, UPT, UR5, 0x80, URZ ;  /* 0x0000008005077890 */ /* 0x000fe2000fffe0ff */
[----:B0-----:R-:W-:-:S02]  /*06f0*/  IMAD R18, R30, 0x80, R18 ;  /* 0x000000801e127824 */ /* 0x001fc400078e0212 */
[C---:B------:R-:W-:Y:S02]  /*0700*/  IMAD R11, R30.reuse, 0x80, R11 ;  /* 0x000000801e0b7824 */ /* 0x040fe400078e020b */
[C---:B------:R-:W-:Y:S02]  /*0710*/  IMAD R19, R30.reuse, 0x80, R19 ;  /* 0x000000801e137824 */ /* 0x040fe400078e0213 */
[C---:B------:R-:W-:Y:S02]  /*0720*/  IMAD R25, R30.reuse, 0x80, R25 ;  /* 0x000000801e197824 */ /* 0x040fe400078e0219 */
[C---:B------:R-:W-:Y:S02]  /*0730*/  IMAD R27, R30.reuse, 0x80, R27 ;  /* 0x000000801e1b7824 */ /* 0x040fe400078e021b */
[C---:B------:R-:W-:Y:S02]  /*0740*/  IMAD R29, R30.reuse, 0x80, R29 ;  /* 0x000000801e1d7824 */ /* 0x040fe400078e021d */
[----:B------:R-:W-:-:S02]  /*0750*/  IMAD R31, R30, 0x80, R31 ;  /* 0x000000801e1f7824 */ /* 0x000fc400078e021f */
[----:B------:R-:W-:Y:S02]  /*0760*/  IMAD R8, R30, 0x80, R8 ;  /* 0x000000801e087824 */ /* 0x000fe400078e0208 */
[----:B------:R-:W-:Y:S01]  /*0770*/  VIADD R10, R10, 0x80 ;  /* 0x000000800a0a7836 */ /* 0x000fe20000000000 */
[----:B------:R-:W-:Y:S01]  /*0780*/  UIADD3 UR6, UPT, UPT, UR6, 0x80, URZ ;  /* 0x0000008006067890 */ /* 0x000fe2000fffe0ff */
[----:B------:R-:W-:Y:S01]  /*0790*/  UMOV UR5, UR7 ;  /* 0x0000000700057c82 */ /* 0x000fe20008000000 */
[----:B--2---:R-:W-:Y:S04]  /*07a0*/  STS.U16 [R0+-0x400], R28 ;  /* 0xfffc001c00007388 */ /* 0x004fe80000000400 */
[----:B----4-:R-:W-:Y:S04]  /*07b0*/  STS.U16 [R9+0x40], R24 ;  /* 0x0000401809007388 */ /* 0x010fe80000000400 */
[----:B---3--:R-:W-:Y:S04]  /*07c0*/  STS.U16 [R0+-0x200], R15 ;  /* 0xfffe000f00007388 */ /* 0x008fe80000000400 */
        /* <DEDUP_REMOVED lines=10> */
[----:B------:R-:W-:-:S04]  /*0870*/  UIADD3 UR5, UPT, UPT, UR5, 0x600, URZ ;  /* 0x0000060005057890 */ /* 0x000fc8000fffe0ff */
        /* <DEDUP_REMOVED lines=139> */
[----:B--2---:R-:W-:Y:S01]  /*1130*/  HMMA.16816.F32 R36, R16, R28, R36 ;  /* 0x0000001c1024723c */ /* 0x004fe20000001824 */
[----:B------:R-:W-:Y:S01]  /*1140*/  LEA R25, R24, UR6, 0x1 ;  /* 0x0000000618197c11 */ /* 0x000fe2000f8e08ff */
[----:B------:R-:W-:-:S06]  /*1150*/  UIADD3 UR6, UPT, UPT, UR5, 0x2a0, URZ ;  /* 0x000002a005067890 */ /* 0x000fcc000fffe0ff */
[C---:B------:R-:W-:Y:S08]  /*1160*/  HMMA.16816.F32 R32, R16.reuse, R30, R32 ;  /* 0x0000001e1020723c */ /* 0x040ff00000001820 */
[C---:B------:R-:W-:Y:S08]  /*1170*/  HMMA.16816.F32 R20, R16.reuse, R28, R20 ;  /* 0x0000001c1014723c */ /* 0x040ff00000001814 */
[----:B------:R-:W-:Y:S01]  /*1180*/  HMMA.16816.F32 R4, R16, R30, R4 ;  /* 0x0000001e1004723c */ /* 0x000fe20000001804 */
[----:B------:R-:W-:Y:S01]  /*1190*/  LEA R16, R24, UR6, 0x1 ;  /* 0x0000000618107c11 */ /* 0x000fe2000f8e08ff */
[----:B------:R-:W-:-:S05]  /*11a0*/  UIADD3 UR6, UPT, UPT, UR5, 0x2c0, URZ ;  /* 0x000002c005067890 */ /* 0x000fca000fffe0ff */
[----:B------:R-:W-:Y:S01]  /*11b0*/  LDSM.16.M88.4 R16, [R16] ;  /* 0x000000001010783b */ /* 0x000fe20000000200 */
[C---:B0-----:R-:W-:Y:S08]  /*11c0*/  HMMA.16816.F32 R36, R12.reuse, R28, R36 ;  /* 0x0000001c0c24723c */ /* 0x041ff00000001824 */
[C---:B------:R-:W-:Y:S08]  /*11d0*/  HMMA.16816.F32 R32, R12.reuse, R30, R32 ;  /* 0x0000001e0c20723c */ /* 0x040ff00000001820 */
[C---:B------:R-:W-:Y:S08]  /*11e0*/  HMMA.16816.F32 R20, R12.reuse, R28, R20 ;  /* 0x0000001c0c14723c */ /* 0x040ff00000001814 */
[----:B------:R-:W-:Y:S01]  /*11f0*/  HMMA.16816.F32 R12, R12, R30, R4 ;  /* 0x0000001e0c0c723c */ /* 0x000fe20000001804 */
[----:B------:R0:W2:Y:S07]  /*1200*/  LDSM.16.M88.4 R4, [R25] ;  /* 0x000000001904783b */ /* 0x0000ae0000000200 */
[----:B-1----:R-:W-:Y:S01]  /*1210*/  HMMA.16816.F32 R36, R8, R28, R36 ;  /* 0x0000001c0824723c */ /* 0x002fe20000001824 */
[----:B0-----:R-:W-:Y:S01]  /*1220*/  LEA R25, R24, UR6, 0x1 ;  /* 0x0000000618197c11 */ /* 0x001fe2000f8e08ff */
[----:B------:R-:W-:-:S06]  /*1230*/  UIADD3 UR6, UPT, UPT, UR5, 0x2e0, URZ ;  /* 0x000002e005067890 */ /* 0x000fcc000fffe0ff */
[C---:B------:R-:W-:Y:S08]  /*1240*/  HMMA.16816.F32 R32, R8.reuse, R30, R32 ;  /* 0x0000001e0820723c */ /* 0x040ff00000001820 */
[C---:B------:R-:W-:Y:S08]  /*1250*/  HMMA.16816.F32 R20, R8.reuse, R28, R20 ;  /* 0x0000001c0814723c */ /* 0x040ff00000001814 */
[----:B------:R-:W-:Y:S01]  /*1260*/  HMMA.16816.F32 R12, R8, R30, R12 ;  /* 0x0000001e080c723c */ /* 0x000fe2000000180c */
[----:B------:R-:W-:Y:S01]  /*1270*/  LEA R8, R24, UR6, 0x1 ;  /* 0x0000000618087c11 */ /* 0x000fe2000f8e08ff */
[----:B------:R-:W-:-:S05]  /*1280*/  UIADD3 UR6, UPT, UPT, UR5, 0x300, URZ ;  /* 0x0000030005067890 */ /* 0x000fca000fffe0ff */
[----:B------:R-:W-:Y:S01]  /*1290*/  LDSM.16.M88.4 R8, [R8] ;  /* 0x000000000808783b */ /* 0x000fe20000000200 */
[C---:B--2---:R-:W-:Y:S08]  /*12a0*/  HMMA.16816.F32 R36, R4.reuse, R28, R36 ;  /* 0x0000001c0424723c */ /* 0x044ff00000001824 */
[C---:B------:R-:W-:Y:S08]  /*12b0*/  HMMA.16816.F32 R32, R4.reuse, R30, R32 ;  /* 0x0000001e0420723c */ /* 0x040ff00000001820 */
[C---:B------:R-:W-:Y:S08]  /*12c0*/  HMMA.16816.F32 R20, R4.reuse, R28, R20 ;  /* 0x0000001c0414723c */ /* 0x040ff00000001814 */
[----:B------:R-:W-:Y:S01]  /*12d0*/  HMMA.16816.F32 R12, R4, R30, R12 ;  /* 0x0000001e040c723c */ /* 0x000fe2000000180c */
[----:B------:R0:W1:Y:S07]  /*12e0*/  LDSM.16.M88.4 R4, [R25] ;  /* 0x000000001904783b */ /* 0x00006e0000000200 */
[----:B------:R-:W-:Y:S01]  /*12f0*/  HMMA.16816.F32 R36, R16, R28, R36 ;  /* 0x0000001c1024723c */ /* 0x000fe20000001824 */
        /* <DEDUP_REMOVED lines=8> */
[C---:B-1----:R-:W-:Y:S08]  /*1380*/  HMMA.16816.F32 R36, R4.reuse, R28, R36 ;  /* 0x0000001c0424723c */ /* 0x042ff00000001824 */
        /* <DEDUP_REMOVED lines=31> */
[----:B------:R-:W0:Y:S07]  /*1580*/  LDSM.16.M88.4 R4, [R25] ;  /* 0x000000001904783b */ /* 0x000e2e0000000200 */
[C---:B------:R-:W-:Y:S08]  /*1590*/  HMMA.16816.F32 R36, R8.reuse, R28, R36 ;  /* 0x0000001c0824723c */ /* 0x040ff00000001824 */
[C---:B------:R-:W-:Y:S08]  /*15a0*/  HMMA.16816.F32 R32, R8.reuse, R30, R32 ;  /* 0x0000001e0820723c */ /* 0x040ff00000001820 */
[C---:B------:R-:W-:Y:S08]  /*15b0*/  HMMA.16816.F32 R20, R8.reuse, R28, R20 ;  /* 0x0000001c0814723c */ /* 0x040ff00000001814 */
[----:B------:R-:W-:Y:S01]  /*15c0*/  HMMA.16816.F32 R12, R8, R30, R12 ;  /* 0x0000001e080c723c */ /* 0x000fe2000000180c */
[----:B------:R-:W-:Y:S01]  /*15d0*/  LEA R8, R24, UR6, 0x1 ;  /* 0x0000000618087c11 */ /* 0x000fe2000f8e08ff */
[----:B------:R-:W-:-:S06]  /*15e0*/  UIADD3 UR6, UPT, UPT, UR5, 0x3e0, URZ ;  /* 0x000003e005067890 */ /* 0x000fcc000fffe0ff */
[----:B------:R-:W-:Y:S01]  /*15f0*/  LEA R24, R24, UR6, 0x1 ;  /* 0x0000000618187c11 */ /* 0x000fe2000f8e08ff */
[C---:B0-----:R-:W-:Y:S04]  /*1600*/  HMMA.16816.F32 R36, R4.reuse, R28, R36 ;  /* 0x0000001c0424723c */ /* 0x041fe80000001824 */
[----:B------:R-:W0:Y:S01]  /*1610*/  LDCU UR6, c[0x0][0x3a4] ;  /* 0x00007480ff0677ac */ /* 0x000e220008000800 */
[----:B------:R-:W-:Y:S03]  /*1620*/  LDSM.16.M88.4 R24, [R24] ;  /* 0x000000001818783b */ /* 0x000fe60000000200 */
[C---:B------:R-:W-:Y:S08]  /*1630*/  HMMA.16816.F32 R32, R4.reuse, R30, R32 ;  /* 0x0000001e0420723c */ /* 0x040ff00000001820 */
[----:B------:R-:W-:Y:S01]  /*1640*/  HMMA.16816.F32 R20, R4, R28, R20 ;  /* 0x0000001c0414723c */ /* 0x000fe20000001814 */
[----:B0-----:R-:W-:-:S07]  /*1650*/  UISETP.GE.AND UP0, UPT, UR4, UR6, UPT ;  /* 0x000000060400728c */ /* 0x001fce000bf06270 */
[----:B------:R-:W-:Y:S01]  /*1660*/  HMMA.16816.F32 R12, R4, R30, R12 ;  /* 0x0000001e040c723c */ /* 0x000fe2000000180c */
[----:B------:R-:W0:Y:S07]  /*1670*/  LDSM.16.M88.4 R4, [R8] ;  /* 0x000000000804783b */ /* 0x000e2e0000000200 */
[C---:B------:R-:W-:Y:S08]  /*1680*/  HMMA.16816.F32 R36, R16.reuse, R28, R36 ;  /* 0x0000001c1024723c */ /* 0x040ff00000001824 */
[C---:B------:R-:W-:Y:S08]  /*1690*/  HMMA.16816.F32 R32, R16.reuse, R30, R32 ;  /* 0x0000001e1020723c */ /* 0x040ff00000001820 */
[C---:B------:R-:W-:Y:S08]  /*16a0*/  HMMA.16816.F32 R20, R16.reuse, R28, R20 ;  /* 0x0000001c1014723c */ /* 0x040ff00000001814 */
[----:B------:R-:W-:Y:S08]  /*16b0*/  HMMA.16816.F32 R12, R16, R30, R12 ;  /* 0x0000001e100c723c */ /* 0x000ff0000000180c */
[C---:B0-----:R-:W-:Y:S08]  /*16c0*/  HMMA.16816.F32 R36, R4.reuse, R28, R36 ;  /* 0x0000001c0424723c */ /* 0x041ff00000001824 */
[C---:B------:R-:W-:Y:S08]  /*16d0*/  HMMA.16816.F32 R32, R4.reuse, R30, R32 ;  /* 0x0000001e0420723c */ /* 0x040ff00000001820 */
[C---:B------:R-:W-:Y:S08]  /*16e0*/  HMMA.16816.F32 R20, R4.reuse, R28, R20 ;  /* 0x0000001c0414723c */ /* 0x040ff00000001814 */
[----:B------:R-:W-:Y:S08]  /*16f0*/  HMMA.16816.F32 R4, R4, R30, R12 ;  /* 0x0000001e0404723c */ /* 0x000ff0000000180c */
[C---:B------:R-:W-:Y:S08]  /*1700*/  HMMA.16816.F32 R36, R24.reuse, R28, R36 ;  /* 0x0000001c1824723c */ /* 0x040ff00000001824 */
[C---:B------:R-:W-:Y:S08]  /*1710*/  HMMA.16816.F32 R32, R24.reuse, R30, R32 ;  /* 0x0000001e1820723c */ /* 0x040ff00000001820 */
[C---:B------:R-:W-:Y:S08]  /*1720*/  HMMA.16816.F32 R20, R24.reuse, R28, R20 ;  /* 0x0000001c1814723c */ /* 0x040ff00000001814 */
        /* <DEDUP_REMOVED lines=14> */
[--C-:B------:R-:W-:Y:S01]  /*1810*/  FADD R41, R37, R17.reuse ;  /* 0x0000001125297221 */ /* 0x100fe20000000000 */
[----:B------:R-:W-:Y:S01]  /*1820*/  FADD R16, R20, R16 ;  /* 0x0000001014107221 */ /* 0x000fe20000000000 */
[----:B------:R-:W-:Y:S01]  /*1830*/  FADD R17, R21, R17 ;  /* 0x0000001115117221 */ /* 0x000fe20000000000 */
[--C-:B-1----:R-:W-:Y:S01]  /*1840*/  FADD R18, R32, R10.reuse ;  /* 0x0000000a20127221 */ /* 0x102fe20000000000 */
[--C-:B------:R-:W-:Y:S01]  /*1850*/  FADD R19, R33, R11.reuse ;  /* 0x0000000b21137221 */ /* 0x100fe20000000000 */
[----:B------:R-:W-:Y:S01]  /*1860*/  FADD R32, R4, R10 ;  /* 0x0000000a04207221 */ /* 0x000fe20000000000 */
        /* <DEDUP_REMOVED lines=20> */
.L_x_34:
[----:B------:R-:W0:Y:S01]  /*19b0*/  LDC.64 R4, c[0x0][0x3a8] ;  /* 0x0000ea00ff047b82 */ /* 0x000e220000000a00 */
[----:B------:R-:W-:-:S05]  /*19c0*/  IMAD.MOV.U32 R3, RZ, RZ, -0x1 ;  /* 0xffffffffff037424 */ /* 0x000fca00078e00ff */
[----:B0-----:R0:W-:Y:S02]  /*19d0*/  STG.E desc[UR36][R4.64], R3 ;  /* 0x0000000304007986 */ /* 0x0011e4000c101924 */
.L_x_33:
[----:B------:R-:W-:Y:S05]  /*19e0*/  BSYNC.RECONVERGENT B6 ;  /* 0x0000000000067941 */ /* 0x000fea0003800200 */
.L_x_32:
        /* <DEDUP_REMOVED lines=11> */
.L_x_37:
[----:B------:R-:W0:Y:S01]  /*1aa0*/  LDC.64 R4, c[0x0][0x3a8] ;  /* 0x0000ea00ff047b82 */ /* 0x000e220000000a00 */
[----:B------:R-:W-:-:S05]  /*1ab0*/  IMAD.MOV.U32 R3, RZ, RZ, 0x1 ;  /* 0x00000001ff037424 */ /* 0x000fca00078e00ff */
[----:B0-----:R1:W-:Y:S02]  /*1ac0*/  STG.E desc[UR36][R4.64], R3 ;  /* 0x0000000304007986 */ /* 0x0013e4000c101924 */
.L_x_36:
[----:B------:R-:W-:Y:S05]  /*1ad0*/  BSYNC.RECONVERGENT B6 ;  /* 0x0000000000067941 */ /* 0x000fea0003800200 */
.L_x_35:
        /* <DEDUP_REMOVED lines=11> */
.L_x_40:
[----:B------:R-:W0:Y:S01]  /*1b90*/  LDC.64 R4, c[0x0][0x3a8] ;  /* 0x0000ea00ff047b82 */ /* 0x000e220000000a00 */
[----:B------:R-:W-:-:S05]  /*1ba0*/  IMAD.MOV.U32 R3, RZ, RZ, -0x1 ;  /* 0xffffffffff037424 */ /* 0x000fca00078e00ff */
[----:B0-----:R2:W-:Y:S02]  /*1bb0*/  STG.E desc[UR36][R4.64], R3 ;  /* 0x0000000304007986 */ /* 0x0015e4000c101924 */
.L_x_39:
[----:B------:R-:W-:Y:S05]  /*1bc0*/  BSYNC.RECONVERGENT B6 ;  /* 0x0000000000067941 */ /* 0x000fea0003800200 */
.L_x_38:
        /* <DEDUP_REMOVED lines=11> */
.L_x_43:
[----:B------:R-:W0:Y:S01]  /*1c80*/  LDC.64 R4, c[0x0][0x3a8] ;  /* 0x0000ea00ff047b82 */ /* 0x000e220000000a00 */
[----:B------:R-:W-:-:S05]  /*1c90*/  IMAD.MOV.U32 R3, RZ, RZ, 0x1 ;  /* 0x00000001ff037424 */ /* 0x000fca00078e00ff */
[----:B0-----:R3:W-:Y:S02]  /*1ca0*/  STG.E desc[UR36][R4.64], R3 ;  /* 0x0000000304007986 */ /* 0x0017e4000c101924 */
.L_x_42:
[----:B------:R-:W-:Y:S05]  /*1cb0*/  BSYNC.RECONVERGENT B6 ;  /* 0x0000000000067941 */ /* 0x000fea0003800200 */
.L_x_41:
        /* <DEDUP_REMOVED lines=11> */
.L_x_46:
[----:B------:R-:W0:Y:S01]  /*1d70*/  LDC.64 R4, c[0x0][0x3a8] ;  /* 0x0000ea00ff047b82 */ /* 0x000e220000000a00 */
[----:B------:R-:W-:-:S05]  /*1d80*/  IMAD.MOV.U32 R3, RZ, RZ, -0x1 ;  /* 0xffffffffff037424 */ /* 0x000fca00078e00ff */
[----:B0-----:R4:W-:Y:S02]  /*1d90*/  STG.E desc[UR36][R4.64], R3 ;  /* 0x0000000304007986 */ /* 0x0019e4000c101924 */
.L_x_45:
[----:B------:R-:W-:Y:S05]  /*1da0*/  BSYNC.RECONVERGENT B6 ;  /* 0x0000000000067941 */ /* 0x000fea0003800200 */
.L_x_44:
        /* <DEDUP_REMOVED lines=11> */
.L_x_49:
[----:B------:R-:W0:Y:S01]  /*1e60*/  LDC.64 R4, c[0x0][0x3a8] ;  /* 0x0000ea00ff047b82 */ /* 0x000e220000000a00 */
[----:B------:R-:W-:-:S05]  /*1e70*/  IMAD.MOV.U32 R3, RZ, RZ, 0x1 ;  /* 0x00000001ff037424 */ /* 0x000fca00078e00ff */
[----:B0-----:R0:W-:Y:S02]  /*1e80*/  STG.E desc[UR36][R4.64], R3 ;  /* 0x0000000304007986 */ /* 0x0011e4000c101924 */
.L_x_48:
[----:B------:R-:W-:Y:S05]  /*1e90*/  BSYNC.RECONVERGENT B6 ;  /* 0x0000000000067941 */ /* 0x000fea0003800200 */
.L_x_47:
        /* <DEDUP_REMOVED lines=11> */
.L_x_52:
[----:B------:R-:W0:Y:S01]  /*1f50*/  LDC.64 R4, c[0x0][0x3a8] ;  /* 0x0000ea00ff047b82 */ /* 0x000e220000000a00 */
[----:B------:R-:W-:-:S05]  /*1f60*/  IMAD.MOV.U32 R3, RZ, RZ, -0x1 ;  /* 0xffffffffff037424 */ /* 0x000fca00078e00ff */
[----:B0-----:R0:W-:Y:S02]  /*1f70*/  STG.E desc[UR36][R4.64], R3 ;  /* 0x0000000304007986 */ /* 0x0011e4000c101924 */
.L_x_51:
[----:B------:R-:W-:Y:S05]  /*1f80*/  BSYNC.RECONVERGENT B6 ;  /* 0x0000000000067941 */ /* 0x000fea0003800200 */
.L_x_50:
[----:B------:R-:W-:-:S13]  /*1f90*/  FSETP.NEU.AND P0, PT, R23, R37, PT ;  /* 0x000000251700720b */ /* 0x000fda0003f0d000 */
        /* <DEDUP_REMOVED lines=9> */
.L_x_54:
[----:B------:R-:W0:Y:S01]  /*2030*/  LDC.64 R4, c[0x0][0x3a8] ;  /* 0x0000ea00ff047b82 */ /* 0x000e220000000a00 */
[----:B------:R-:W-:-:S05]  /*2040*/  IMAD.MOV.U32 R3, RZ, RZ, 0x1 ;  /* 0x00000001ff037424 */ /* 0x000fca00078e00ff */
[----:B0-----:R0:W-:Y:S02]  /*2050*/  STG.E desc[UR36][R4.64], R3 ;  /* 0x0000000304007986 */ /* 0x0011e4000c101924 */
.L_x_53:
[----:B------:R-:W-:Y:S05]  /*2060*/  WARPSYNC.ALL ;  /* 0x0000000000007948 */ /* 0x000fea0003800000 */
[----:B01234-:R-:W0:Y:S08]  /*2070*/  LDC.64 R4, c[0x0][0x3a8] ;  /* 0x0000ea00ff047b82 */ /* 0x01fe300000000a00 */
[----:B------:R-:W-:Y:S06]  /*2080*/  BAR.SYNC.DEFER_BLOCKING 0x0 ;  /* 0x0000000000007b1d */ /* 0x000fec0000010000 */
[----:B0-----:R-:W2:Y:S02]  /*2090*/  LDG.E R4, desc[UR36][R4.64] ;  /* 0x0000002404047981 */ /* 0x001ea4000c1e1900 */
[----:B--2---:R-:W-:-:S13]  /*20a0*/  ISETP.NE.AND P0, PT, R4, 0x1, PT ;  /* 0x000000010400780c */ /* 0x004fda0003f05270 */
[----:B------:R-:W-:Y:S05]  /*20b0*/  @!P0 BRA `(.L_x_55) ;  /* 0x0000000800f88947 */ /* 0x000fea0003800000 */
[----:B------:R-:W-:-:S13]  /*20c0*/  ISETP.NE.AND P0, PT, R4, -0x1, PT ;  /* 0xffffffff0400780c */ /* 0x000fda0003f05270 */
[----:B------:R-:W-:Y:S05]  /*20d0*/  @P0 BRA `(.L_x_56) ;  /* 0x0000001400dc0947 */ /* 0x000fea0003800000 */
[----:B------:R-:W0:Y:S01]  /*20e0*/  S2R R0, SR_LANEID ;  /* 0x0000000000007919 */ /* 0x000e220000000000 */
[----:B------:R-:W1:Y:S01]  /*20f0*/  S2UR UR5, SR_CgaCtaId ;  /* 0x00000000000579c3 */ /* 0x000e620000008800 */
[----:B------:R-:W-:Y:S01]  /*2100*/  UMOV UR4, 0x400 ;  /* 0x0000040000047882 */ /* 0x000fe20000000000 */
[----:B------:R-:W-:Y:S01]  /*2110*/  PRMT R7, R28, 0x7632, R7 ;  /* 0x000076321c077816 */ /* 0x000fe20000000007 */
[----:B------:R-:W-:Y:S01]  /*2120*/  BSSY.RECONVERGENT B0, `(.L_x_57) ;  /* 0x000005f000007945 */ /* 0x000fe20003800200 */
[----:B------:R-:W-:Y:S01]  /*2130*/  PRMT R9, R31, 0x7632, R9 ;  /* 0x000076321f097816 */ /* 0x000fe20000000009 */
[----:B-1----:R-:W-:Y:S01]  /*2140*/  ULEA UR6, UR5, UR4, 0x18 ;  /* 0x0000000405067291 */ /* 0x002fe2000f8ec0ff */
[----:B0-----:R-:W-:Y:S02]  /*2150*/  LEA.HI R3, RZ, R0, RZ, 0x2 ;  /* 0x00000000ff037211 */ /* 0x001fe400078f10ff */
[----:B------:R-:W-:Y:S02]  /*2160*/  SHF.R.U32.HI R4, RZ, 0x3, R0 ;  /* 0x00000003ff047819 */ /* 0x000fe40000011600 */
[----:B------:R-:W-:-:S02]  /*2170*/  LOP3.LUT R5, R3, 0xfffffffc, RZ, 0xc0, !PT ;  /* 0xfffffffc03057812 */ /* 0x000fc400078ec0ff */
[----:B------:R-:W-:Y:S01]  /*2180*/  SHF.R.S32.HI R3, RZ, 0x2, R3 ;  /* 0x00000002ff037819 */ /* 0x000fe20000011403 */
[----:B------:R-:W-:Y:S01]  /*2190*/  IMAD.SHL.U32 R8, R4, 0x8, RZ ;  /* 0x0000000804087824 */ /* 0x000fe200078e00ff */
[----:B------:R-:W-:Y:S01]  /*21a0*/  SHF.R.U32.HI R6, RZ, 0x4, R0 ;  /* 0x00000004ff067819 */ /* 0x000fe20000011600 */
[C---:B------:R-:W-:Y:S01]  /*21b0*/  IMAD.IADD R12, R0.reuse, 0x1, -R5 ;  /* 0x00000001000c7824 */ /* 0x040fe200078e0a05 */
[C---:B------:R-:W-:Y:S02]  /*21c0*/  LOP3.LUT R5, R0.reuse, 0x7, RZ, 0xc0, !PT ;  /* 0x0000000700057812 */ /* 0x040fe400078ec0ff */
[----:B------:R-:W-:Y:S01]  /*21d0*/  ISETP.GT.AND P0, PT, R0, 0xf, PT ;  /* 0x0000000f0000780c */ /* 0x000fe20003f04270 */
[----:B------:R-:W-:Y:S01]  /*21e0*/  IMAD R4, R12, 0x20, R3 ;  /* 0x000000200c047824 */ /* 0x000fe200078e0203 */
[----:B------:R-:W-:Y:S01]  /*21f0*/  LOP3.LUT R5, R8, 0x8, R5, 0xe2, !PT ;  /* 0x0000000808057812 */ /* 0x000fe200078ee205 */
[----:B------:R-:W-:Y:S01]  /*2200*/  IMAD.SHL.U32 R6, R6, 0x8, RZ ;  /* 0x0000000806067824 */ /* 0x000fe200078e00ff */
[----:B------:R-:W-:-:S02]  /*2210*/  PRMT R8, R30, 0x7632, R8 ;  /* 0x000076321e087816 */ /* 0x000fc40000000008 */
[----:B------:R-:W-:Y:S01]  /*2220*/  LEA R4, R4, UR6, 0x1 ;  /* 0x0000000604047c11 */ /* 0x000fe2000f8e08ff */
[--C-:B------:R-:W-:Y:S01]  /*2230*/  IMAD R5, R5, 0x10, R6.reuse ;  /* 0x0000001005057824 */ /* 0x100fe200078e0206 */
[----:B------:R-:W-:-:S03]  /*2240*/  PRMT R6, R29, 0x7632, R6 ;  /* 0x000076321d067816 */ /* 0x000fc60000000006 */
[----:B------:R0:W-:Y:S01]  /*2250*/  STS.U16 [R4], R28 ;  /* 0x0000001c04007388 */ /* 0x0001e20000000400 */
[----:B------:R-:W-:-:S03]  /*2260*/  LEA R13, R5, UR6, 0x1 ;  /* 0x00000006050d7c11 */ /* 0x000fc6000f8e08ff */
[----:B------:R0:W-:Y:S04]  /*2270*/  STS.U16 [R4+0x100], R29 ;  /* 0x0001001d04007388 */ /* 0x0001e80000000400 */
[----:B------:R0:W-:Y:S04]  /*2280*/  STS.U16 [R4+0x10], R30 ;  /* 0x0000101e04007388 */ /* 0x0001e80000000400 */
[----:B------:R0:W-:Y:S04]  /*2290*/  STS.U16 [R4+0x110], R31 ;  /* 0x0001101f04007388 */ /* 0x0001e80000000400 */
[----:B------:R0:W-:Y:S04]  /*22a0*/  STS.U16 [R4+0x20], R7 ;  /* 0x0000200704007388 */ /* 0x0001e80000000400 */
[----:B------:R0:W-:Y:S04]  /*22b0*/  STS.U16 [R4+0x120], R6 ;  /* 0x0001200604007388 */ /* 0x0001e80000000400 */
[----:B------:R0:W-:Y:S04]  /*22c0*/  STS.U16 [R4+0x30], R8 ;  /* 0x0000300804007388 */ /* 0x0001e80000000400 */
[----:B------:R0:W-:Y:S01]  /*22d0*/  STS.U16 [R4+0x130], R9 ;  /* 0x0001300904007388 */ /* 0x0001e20000000400 */
[----:B------:R-:W-:Y:S06]  /*22e0*/  BAR.SYNC.DEFER_BLOCKING 0x0 ;  /* 0x0000000000007b1d */ /* 0x000fec0000010000 */
[----:B------:R-:W-:Y:S05]  /*22f0*/  @P0 BRA `(.L_x_58) ;  /* 0x0000000400040947 */ /* 0x000fea0003800000 */
[----:B0-----:R-:W-:-:S05]  /*2300*/  LEA R4, R3, UR6, 0x1 ;  /* 0x0000000603047c11 */ /* 0x001fca000f8e08ff */
[----:B------:R-:W0:Y:S04]  /*2310*/  LDS.U16 R5, [R4] ;  /* 0x0000000004057984 */ /* 0x000e280000000400 */
[----:B------:R-:W1:Y:S04]  /*2320*/  LDS.U16 R7, [R4+0x10] ;  /* 0x0000100004077984 */ /* 0x000e680000000400 */
[----:B------:R-:W2:Y:S04]  /*2330*/  LDS.U16 R9, [R4+0x20] ;  /* 0x0000200004097984 */ /* 0x000ea80000000400 */
[----:B------:R-:W3:Y:S04]  /*2340*/  LDS.U16 R11, [R4+0x30] ;  /* 0x00003000040b7984 */ /* 0x000ee80000000400 */
[----:B------:R-:W4:Y:S04]  /*2350*/  LDS.U16 R15, [R4+0x40] ;  /* 0x00004000040f7984 */ /* 0x000f280000000400 */
[----:B------:R-:W5:Y:S04]  /*2360*/  LDS.U16 R21, [R4+0x50] ;  /* 0x0000500004157984 */ /* 0x000f680000000400 */
[----:B------:R-:W5:Y:S04]  /*2370*/  LDS.U16 R29, [R4+0x60] ;  /* 0x00006000041d7984 */ /* 0x000f680000000400 */
[----:B------:R-:W5:Y:S04]  /*2380*/  LDS.U16 R31, [R4+0x70] ;  /* 0x00007000041f7984 */ /* 0x000f680000000400 */
[----:B------:R-:W5:Y:S04]  /*2390*/  LDS.U16 R43, [R4+0x80] ;  /* 0x00008000042b7984 */ /* 0x000f680000000400 */
[----:B------:R-:W5:Y:S04]  /*23a0*/  LDS.U16 R45, [R4+0x90] ;  /* 0x00009000042d7984 */ /* 0x000f680000000400 */
[----:B------:R-:W5:Y:S04]  /*23b0*/  LDS.U16 R6, [R4+0xa0] ;  /* 0x0000a00004067984 */ /* 0x000f680000000400 */
[----:B------:R-:W5:Y:S04]  /*23c0*/  LDS.U16 R8, [R4+0xb0] ;  /* 0x0000b00004087984 */ /* 0x000f680000000400 */
[----:B------:R-:W5:Y:S04]  /*23d0*/  LDS.U16 R10, [R4+0xc0] ;  /* 0x0000c000040a7984 */ /* 0x000f680000000400 */
[----:B0-----:R-:W-:Y:S04]  /*23e0*/  STS.U16 [R4+0x8], R5 ;  /* 0x0000080504007388 */ /* 0x001fe80000000400 */
[----:B-1----:R-:W-:Y:S04]  /*23f0*/  STS.U16 [R4+0x18], R7 ;  /* 0x0000180704007388 */ /* 0x002fe80000000400 */
[----:B--2---:R-:W-:Y:S04]  /*2400*/  STS.U16 [R4+0x28], R9 ;  /* 0x0000280904007388 */ /* 0x004fe80000000400 */
[----:B---3--:R-:W-:Y:S04]  /*2410*/  STS.U16 [R4+0x38], R11 ;  /* 0x0000380b04007388 */ /* 0x008fe80000000400 */
[----:B----4-:R-:W-:Y:S04]  /*2420*/  STS.U16 [R4+0x48], R15 ;  /* 0x0000480f04007388 */ /* 0x010fe80000000400 */
[----:B-----5:R-:W-:Y:S04]  /*2430*/  STS.U16 [R4+0x58], R21 ;  /* 0x0000581504007388 */ /* 0x020fe80000000400 */
[----:B------:R-:W-:Y:S04]  /*2440*/  STS.U16 [R4+0x68], R29 ;  /* 0x0000681d04007388 */ /* 0x000fe80000000400 */
[----:B------:R-:W-:Y:S04]  /*2450*/  STS.U16 [R4+0x78], R31 ;  /* 0x0000781f04007388 */ /* 0x000fe80000000400 */
[----:B------:R-:W-:Y:S04]  /*2460*/  STS.U16 [R4+0x88], R43 ;  /* 0x0000882b04007388 */ /* 0x000fe80000000400 */
[----:B------:R-:W-:Y:S04]  /*2470*/  STS.U16 [R4+0x98], R45 ;  /* 0x0000982d04007388 */ /* 0x000fe80000000400 */
[----:B------:R-:W-:Y:S04]  /*2480*/  STS.U16 [R4+0xa8], R6 ;  /* 0x0000a80604007388 */ /* 0x000fe80000000400 */
[----:B------:R-:W-:Y:S04]  /*2490*/  STS.U16 [R4+0xb8], R8 ;  /* 0x0000b80804007388 */ /* 0x000fe80000000400 */
[----:B------:R-:W-:Y:S04]  /*24a0*/  STS.U16 [R4+0xc8], R10 ;  /* 0x0000c80a04007388 */ /* 0x000fe80000000400 */
[----:B------:R-:W0:Y:S04]  /*24b0*/  LDS.U16 R5, [R4+0xd0] ;  /* 0x0000d00004057984 */ /* 0x000e280000000400 */
        /* <DEDUP_REMOVED lines=18> */
[----:B0-----:R0:W-:Y:S04]  /*25e0*/  STS.U16 [R4+0xd8], R5 ;  /* 0x0000d80504007388 */ /* 0x0011e80000000400 */
[----:B-1----:R0:W-:Y:S04]  /*25f0*/  STS.U16 [R4+0xe8], R7 ;  /* 0x0000e80704007388 */ /* 0x0021e80000000400 */
[----:B--2---:R0:W-:Y:S04]  /*2600*/  STS.U16 [R4+0xf8], R9 ;  /* 0x0000f80904007388 */ /* 0x0041e80000000400 */
[----:B---3--:R0:W-:Y:S04]  /*2610*/  STS.U16 [R4+0x108], R11 ;  /* 0x0001080b04007388 */ /* 0x0081e80000000400 */
[----:B----4-:R0:W-:Y:S04]  /*2620*/  STS.U16 [R4+0x118], R15 ;  /* 0x0001180f04007388 */ /* 0x0101e80000000400 */
[----:B-----5:R0:W-:Y:S04]  /*2630*/  STS.U16 [R4+0x128], R21 ;  /* 0x0001281504007388 */ /* 0x0201e80000000400 */
[----:B------:R0:W-:Y:S04]  /*2640*/  STS.U16 [R4+0x138], R29 ;  /* 0x0001381d04007388 */ /* 0x0001e80000000400 */
        /* <DEDUP_REMOVED lines=11> */
[----:B------:R0:W-:Y:S02]  /*2700*/  STS.U16 [R4+0x1f8], R44 ;  /* 0x0001f82c04007388 */ /* 0x0001e40000000400 */
.L_x_58:
[----:B------:R-:W-:Y:S05]  /*2710*/  BSYNC.RECONVERGENT B0 ;  /* 0x0000000000007941 */ /* 0x000fea0003800200 */
.L_x_57:
[----:B0-----:R-:W0:Y:S01]  /*2720*/  LDSM.16.MT88.4 R4, [R13] ;  /* 0x000000000d04783b */ /* 0x001e220000004200 */
[----:B------:R-:W-:Y:S01]  /*2730*/  UIADD3 UR4, UPT, UPT, UR4, 0x200, URZ ;  /* 0x0000020004047890 */ /* 0x000fe2000fffe0ff */
[----:B------:R-:W-:Y:S01]  /*2740*/  IMAD R3, R3, 0x8, R12 ;  /* 0x0000000803037824 */ /* 0x000fe200078e020c */
[----:B------:R-:W-:Y:S02]  /*2750*/  BAR.SYNC.DEFER_BLOCKING 0x0 ;  /* 0x0000000000007b1d */ /* 0x000fe40000010000 */
[----:B------:R-:W-:Y:S01]  /*2760*/  ULEA UR5, UR5, UR4, 0x18 ;  /* 0x0000000405057291 */ /* 0x000fe2000f8ec0ff */
[----:B------:R-:W-:Y:S01]  /*2770*/  ISETP.NE.AND P0, PT, R0, RZ, PT ;  /* 0x000000ff0000720c */ /* 0x000fe20003f05270 */
[----:B------:R-:W-:Y:S02]  /*2780*/  IMAD.SHL.U32 R3, R3, 0x2, RZ ;  /* 0x0000000203037824 */ /* 0x000fe400078e00ff */
[----:B------:R-:W-:Y:S01]  /*2790*/  IMAD.MOV.U32 R21, RZ, RZ, -0x1 ;  /* 0xffffffffff157424 */ /* 0x000fe200078e00ff */
[----:B------:R-:W-:Y:S02]  /*27a0*/  BSSY.RECONVERGENT B0, `(.L_x_59) ;  /* 0x000004c000007945 */ /* 0x000fe40003800200 */
[----:B------:R-:W-:Y:S01]  /*27b0*/  LEA R3, R3, UR5, 0x2 ;  /* 0x0000000503037c11 */ /* 0x000fe2000f8e10ff */
[C---:B0-----:R-:W-:Y:S08]  /*27c0*/  HMMA.16816.F32 R8, R24.reuse, R4, RZ ;  /* 0x000000041808723c */ /* 0x041ff000000018ff */
[----:B------:R-:W-:Y:S11]  /*27d0*/  HMMA.16816.F32 R4, R24, R6, RZ ;  /* 0x000000061804723c */ /* 0x000ff600000018ff */
[----:B------:R0:W-:Y:S04]  /*27e0*/  STS [R3], R8 ;  /* 0x0000000803007388 */ /* 0x0001e80000000800 */
[----:B------:R0:W-:Y:S04]  /*27f0*/  STS [R3+0x200], R10 ;  /* 0x0002000a03007388 */ /* 0x0001e80000000800 */
[----:B------:R0:W-:Y:S04]  /*2800*/  STS [R3+0x20], R4 ;  /* 0x0000200403007388 */ /* 0x0001e80000000800 */
[----:B------:R0:W-:Y:S04]  /*2810*/  STS [R3+0x220], R6 ;  /* 0x0002200603007388 */ /* 0x0001e80000000800 */
[----:B------:R0:W-:Y:S04]  /*2820*/  STS [R3+0x4], R9 ;  /* 0x0000040903007388 */ /* 0x0001e80000000800 */
[----:B------:R0:W-:Y:S04]  /*2830*/  STS [R3+0x204], R11 ;  /* 0x0002040b03007388 */ /* 0x0001e80000000800 */
[----:B------:R0:W-:Y:S04]  /*2840*/  STS [R3+0x24], R5 ;  /* 0x0000240503007388 */ /* 0x0001e80000000800 */
[----:B------:R0:W-:Y:S01]  /*2850*/  STS [R3+0x224], R7 ;  /* 0x0002240703007388 */ /* 0x0001e20000000800 */
[----:B------:R-:W-:Y:S06]  /*2860*/  BAR.SYNC.DEFER_BLOCKING 0x0 ;  /* 0x0000000000007b1d */ /* 0x000fec0000010000 */
[----:B------:R-:W-:Y:S05]  /*2870*/  @P0 BRA `(.L_x_60) ;  /* 0x0000000000f80947 */ /* 0x000fea0003800000 */
[----:B------:R-:W-:-:S05]  /*2880*/  UMOV UR4, URZ ;  /* 0x000000ff00047c82 */ /* 0x000fca0008000000 */
.L_x_61:
[----:B------:R-:W-:Y:S01]  /*2890*/  ULEA UR6, UR4, UR5, 0x6 ;  /* 0x0000000504067291 */ /* 0x000fe2000f8e30ff */
[----:B------:R-:W-:-:S08]  /*28a0*/  IMAD.MOV.U32 R21, RZ, RZ, RZ ;  /* 0x000000ffff157224 */ /* 0x000fd000078e00ff */
[----:B0-----:R-:W-:Y:S04]  /*28b0*/  LDS.128 R4, [UR6] ;  /* 0x00000006ff047984 */ /* 0x001fe80008000c00 */
[----:B------:R-:W0:Y:S02]  /*28c0*/  LDS.128 R8, [UR6+0x10] ;  /* 0x00001006ff087984 */ /* 0x000e240008000c00 */
[----:B0-----:R-:W-:-:S13]  /*28d0*/  FSETP.NEU.AND P0, PT, R4, R8, PT ;  /* 0x000000080400720b */ /* 0x001fda0003f0d000 */
[----:B------:R-:W-:Y:S05]  /*28e0*/  @P0 BRA `(.L_x_60) ;  /* 0x0000000000dc0947 */ /* 0x000fea0003800000 */
[----:B------:R-:W-:Y:S01]  /*28f0*/  LDS.128 R12, [UR6+0x20] ;  /* 0x00002006ff0c7984 */ /* 0x000fe20008000c00 */
[----:B------:R-:W-:-:S03]  /*2900*/  IMAD.MOV.U32 R21, RZ, RZ, 0x1 ;  /* 0x00000001ff157424 */ /* 0x000fc600078e00ff */
[----:B------:R-:W0:Y:S02]  /*2910*/  LDS.128 R24, [UR6+0x30] ;  /* 0x00003006ff187984 */ /* 0x000e240008000c00 */
[----:B0-----:R-:W-:-:S13]  /*2920*/  FSETP.NEU.AND P0, PT, R12, R24, PT ;  /* 0x000000180c00720b */ /* 0x001fda0003f0d000 */
[----:B------:R-:W-:Y:S05]  /*2930*/  @P0 BRA `(.L_x_60) ;  /* 0x0000000000c80947 */ /* 0x000fea0003800000 */
[----:B------:R-:W-:Y:S01]  /*2940*/  FSETP.NEU.AND P0, PT, R5, R9, PT ;  /* 0x000000090500720b */ /* 0x000fe20003f0d000 */
[----:B------:R-:W-:-:S12]  /*2950*/  IMAD.MOV.U32 R21, RZ, RZ, RZ ;  /* 0x000000ffff157224 */ /* 0x000fd800078e00ff */
[----:B------:R-:W-:Y:S05]  /*2960*/  @P0 BRA `(.L_x_60) ;  /* 0x0000000000bc0947 */ /* 0x000fea0003800000 */
[----:B------:R-:W-:Y:S01]  /*2970*/  FSETP.NEU.AND P0, PT, R13, R25, PT ;  /* 0x000000190d00720b */ /* 0x000fe20003f0d000 */
[----:B------:R-:W-:-:S12]  /*2980*/  IMAD.MOV.U32 R21, RZ, RZ, 0x1 ;  /* 0x00000001ff157424 */ /* 0x000fd800078e00ff */
        /* <DEDUP_REMOVED lines=13> */
[----:B------:R-:W-:Y:S01]  /*2a60*/  LDS.128 R4, [UR6+0x40] ;  /* 0x00004006ff047984 */ /* 0x000fe20008000c00 */
[----:B------:R-:W-:-:S03]  /*2a70*/  IMAD.MOV.U32 R21, RZ, RZ, RZ ;  /* 0x000000ffff157224 */ /* 0x000fc600078e00ff */
        /* <DEDUP_REMOVED lines=26> */
[----:B------:R-:W-:-:S04]  /*2c20*/  UIADD3 UR4, UPT, UPT, UR4, 0x2, URZ ;  /* 0x0000000204047890 */ /* 0x000fc8000fffe0ff */
[----:B------:R-:W-:-:S09]  /*2c30*/  UISETP.NE.AND UP0, UPT, UR4, 0x10, UPT ;  /* 0x000000100400788c */ /* 0x000fd2000bf05270 */
[----:B------:R-:W-:Y:S05]  /*2c40*/  BRA.U UP0, `(.L_x_61) ;  /* 0xfffffffd00107547 */ /* 0x000fea000b83ffff */
[----:B------:R-:W-:-:S07]  /*2c50*/  IMAD.MOV.U32 R21, RZ, RZ, -0x1 ;  /* 0xffffffffff157424 */ /* 0x000fce00078e00ff */
.L_x_60:
[----:B------:R-:W-:Y:S05]  /*2c60*/  BSYNC.RECONVERGENT B0 ;  /* 0x0000000000007941 */ /* 0x000fea0003800200 */
.L_x_59:
[----:B0-----:R-:W0:Y:S02]  /*2c70*/  LDC.64 R4, c[0x0][0x3b0] ;  /* 0x0000ec00ff047b82 */ /* 0x001e240000000a00 */
[----:B0-----:R1:W-:Y:S01]  /*2c80*/  STG.E desc[UR36][R4.64], R21 ;  /* 0x0000001504007986 */ /* 0x0013e2000c101924 */
[----:B------:R-:W-:Y:S05]  /*2c90*/  BRA `(.L_x_56) ;  /* 0x0000000800ec7947 */ /* 0x000fea0003800000 */
.L_x_55:
        /* <DEDUP_REMOVED lines=99> */
.L_x_63:
[----:B------:R-:W-:Y:S05]  /*32d0*/  BSYNC.RECONVERGENT B0 ;  /* 0x0000000000007941 */ /* 0x000fea0003800200 */
.L_x_62:
[----:B0-----:R-:W0:Y:S01]  /*32e0*/  LDSM.16.MT88.4 R4, [R13] ;  /* 0x000000000d04783b */ /* 0x001e220000004200 */
[----:B------:R-:W-:Y:S01]  /*32f0*/  UIADD3 UR4, UPT, UPT, UR4, 0x200, URZ ;  /* 0x0000020004047890 */ /* 0x000fe2000fffe0ff */
[----:B------:R-:W-:Y:S01]  /*3300*/  IMAD R3, R3, 0x8, R12 ;  /* 0x0000000803037824 */ /* 0x000fe200078e020c */
[----:B------:R-:W-:Y:S02]  /*3310*/  BAR.SYNC.DEFER_BLOCKING 0x0 ;  /* 0x0000000000007b1d */ /* 0x000fe40000010000 */
[----:B------:R-:W-:Y:S01]  /*3320*/  ULEA UR5, UR5, UR4, 0x18 ;  /* 0x0000000405057291 */ /* 0x000fe2000f8ec0ff */
[----:B------:R-:W-:Y:S01]  /*3330*/  ISETP.NE.AND P0, PT, R0, RZ, PT ;  /* 0x000000ff0000720c */ /* 0x000fe20003f05270 */
[----:B------:R-:W-:Y:S02]  /*3340*/  IMAD.SHL.U32 R3, R3, 0x2, RZ ;  /* 0x0000000203037824 */ /* 0x000fe400078e00ff */
[----:B------:R-:W-:Y:S03]  /*3350*/  BSSY.RECONVERGENT B0, `(.L_x_64) ;  /* 0x000004d000007945 */ /* 0x000fe60003800200 */
[----:B------:R-:W-:Y:S01]  /*3360*/  LEA R12, R3, UR5, 0x2 ;  /* 0x00000005030c7c11 */ /* 0x000fe2000f8e10ff */
[----:B------:R-:W-:Y:S01]  /*3370*/  IMAD.MOV.U32 R3, RZ, RZ, -0x1 ;  /* 0xffffffffff037424 */ /* 0x000fe200078e00ff */
        /* <DEDUP_REMOVED lines=13> */
.L_x_66:
        /* <DEDUP_REMOVED lines=61> */
.L_x_65:
[----:B------:R-:W-:Y:S05]  /*3820*/  BSYNC.RECONVERGENT B0 ;  /* 0x0000000000007941 */ /* 0x000fea0003800200 */
.L_x_64:
[----:B0-----:R-:W0:Y:S02]  /*3830*/  LDC.64 R4, c[0x0][0x3b0] ;  /* 0x0000ec00ff047b82 */ /* 0x001e240000000a00 */
[----:B0-----:R0:W-:Y:S02]  /*3840*/  STG.E desc[UR36][R4.64], R3 ;  /* 0x0000000304007986 */ /* 0x0011e4000c101924 */
.L_x_56:
[----:B01----:R-:W0:Y:S08]  /*3850*/  LDC.64 R4, c[0x0][0x3b0] ;  /* 0x0000ec00ff047b82 */ /* 0x003e300000000a00 */
[----:B------:R-:W-:Y:S06]  /*3860*/  BAR.SYNC.DEFER_BLOCKING 0x0 ;  /* 0x0000000000007b1d */ /* 0x000fec0000010000 */
[----:B0-----:R-:W2:Y:S02]  /*3870*/  LDG.E R4, desc[UR36][R4.64] ;  /* 0x0000002404047981 */ /* 0x001ea4000c1e1900 */
[----:B------:R-:W0:Y:S01]  /*3880*/  S2UR UR5, SR_CgaCtaId ;  /* 0x00000000000579c3 */ /* 0x000e220000008800 */
[----:B------:R-:W-:-:S02]  /*3890*/  UMOV UR4, 0x400 ;  /* 0x0000040000047882 */ /* 0x000fc40000000000 */
[----:B------:R-:W-:-:S04]  /*38a0*/  UIADD3 UR4, UPT, UPT, UR4, 0x600, URZ ;  /* 0x0000060004047890 */ /* 0x000fc8000fffe0ff */
[----:B0-----:R-:W-:-:S04]  /*38b0*/  ULEA UR4, UR5, UR4, 0x18 ;  /* 0x0000000405047291 */ /* 0x001fc8000f8ec0ff */
[----:B------:R-:W-:Y:S01]  /*38c0*/  UIADD3 UR5, UPT, UPT, UR4, 0x8000, URZ ;  /* 0x0000800004057890 */ /* 0x000fe2000fffe0ff */
[----:B--2---:R-:W-:-:S13]  /*38d0*/  ISETP.NE.AND P0, PT, R4, RZ, PT ;  /* 0x000000ff0400720c */ /* 0x004fda0003f05270 */
[----:B------:R-:W-:Y:S05]  /*38e0*/  @P0 BRA `(.L_x_67) ;  /* 0x0000000000280947 */ /* 0x000fea0003800000 */
[----:B------:R-:W0:Y:S02]  /*38f0*/  S2R R0, SR_LANEID ;  /* 0x0000000000007919 */ /* 0x000e240000000000 */
[----:B0-----:R-:W-:Y:S02]  /*3900*/  SHF.R.U32.HI R3, RZ, 0x2, R0 ;  /* 0x00000002ff037819 */ /* 0x001fe40000011600 */
[----:B------:R-:W-:-:S05]  /*3910*/  LOP3.LUT R0, R0, 0x3, RZ, 0xc0, !PT ;  /* 0x0000000300007812 */ /* 0x000fca00078ec0ff */
[----:B------:R-:W-:-:S05]  /*3920*/  IMAD R0, R3, 0x8, R0 ;  /* 0x0000000803007824 */ /* 0x000fca00078e0200 */
[----:B------:R-:W-:-:S05]  /*3930*/  LEA R0, R0, UR5, 0x3 ;  /* 0x0000000500007c11 */ /* 0x000fca000f8e18ff */
[----:B------:R1:W-:Y:S04]  /*3940*/  STS.64 [R0], R32 ;  /* 0x0000002000007388 */ /* 0x0003e80000000a00 */
[----:B------:R1:W-:Y:S04]  /*3950*/  STS.64 [R0+0x200], R36 ;  /* 0x0002002400007388 */ /* 0x0003e80000000a00 */
[----:B------:R1:W-:Y:S04]  /*3960*/  STS.64 [R0+0x20], R18 ;  /* 0x0000201200007388 */ /* 0x0003e80000000a00 */
[----:B------:R1:W-:Y:S01]  /*3970*/  STS.64 [R0+0x220], R34 ;  /* 0x0002202200007388 */ /* 0x0003e20000000a00 */
[----:B------:R-:W-:Y:S05]  /*3980*/  BRA `(.L_x_68) ;  /* 0x0000000000247947 */ /* 0x000fea0003800000 */
.L_x_67:
        /* <DEDUP_REMOVED lines=8> */
[----:B------:R0:W-:Y:S02]  /*3a10*/  STS.64 [R0+0x220], R38 ;  /* 0x0002202600007388 */ /* 0x0001e40000000a00 */
.L_x_68:
[----:B01----:R-:W0:Y:S01]  /*3a20*/  S2R R0, SR_TID.X ;  /* 0x0000000000007919 */ /* 0x003e220000002100 */
[----:B------:R-:W1:Y:S01]  /*3a30*/  LDC.64 R4, c[0x0][0x398] ;  /* 0x0000e600ff047b82 */ /* 0x000e620000000a00 */
[----:B------:R-:W0:Y:S02]  /*3a40*/  S2R R3, SR_TID.Y ;  /* 0x0000000000037919 */ /* 0x000e240000002200 */
[----:B0-----:R-:W-:Y:S02]  /*3a50*/  IMAD R0, R0, 0x10, R3 ;  /* 0x0000001000007824 */ /* 0x001fe400078e0203 */
[----:B-1----:R-:W-:-:S03]  /*3a60*/  IMAD.WIDE R2, R2, 0x4, R4 ;  /* 0x0000000402027825 */ /* 0x002fc600078e0204 */
[----:B------:R-:W-:-:S05]  /*3a70*/  LEA R0, R0, UR4, 0x2 ;  /* 0x0000000400007c11 */ /* 0x000fca000f8e10ff */
[----:B------:R-:W0:Y:S04]  /*3a80*/  LDS R7, [R0+0x8000] ;  /* 0x0080000000077984 */ /* 0x000e280000000800 */
[----:B0-----:R-:W-:Y:S01]  /*3a90*/  STG.E desc[UR36][R2.64], R7 ;  /* 0x0000000702007986 */ /* 0x001fe2000c101924 */
[----:B------:R-:W-:Y:S05]  /*3aa0*/  EXIT ;  /* 0x000000000000794d */ /* 0x000fea0003800000 */
.L_x_69:
        /* <DEDUP_REMOVED lines=13> */
.L_x_72:


//--------------------- .nv.global.init           --------------------------
	.section	.nv.global.init,"aw",@progbits
.nv.global.init:
	.type		$str,@object
	.size		$str,($str$1 - $str)
$str:
        /*0000*/ 	.byte	0x53, 0x6f, 0x6d, 0x65, 0x74, 0x68, 0x69, 0x6e, 0x67, 0x20, 0x68, 0x61, 0x70, 0x70, 0x65, 0x6e
        /*0010*/ 	.byte	0x65, 0x64, 0x20, 0x66, 0x72, 0x61, 0x67, 0x30, 0x21, 0x21, 0x21, 0x0a, 0x00
	.type		$str$1,@object
	.size		$str$1,(.L_1 - $str$1)
$str$1:
        /*001d*/ 	.byte	0x53, 0x6f, 0x6d, 0x65, 0x74, 0x68, 0x69, 0x6e, 0x67, 0x20, 0x68, 0x61, 0x70, 0x70, 0x65, 0x6e
        /*002d*/ 	.byte	0x65, 0x64, 0x20, 0x66, 0x72, 0x61, 0x67, 0x31, 0x21, 0x21, 0x21, 0x0a, 0x00
.L_1:


//--------------------- .nv.shared._Z16matrixMulAddWMMAP6__halfS0_PfS1_ii --------------------------
	.section	.nv.shared._Z16matrixMulAddWMMAP6__halfS0_PfS1_ii,"aw",@nobits
	.sectionflags	@""
	.align	16
	.zero		1024


//--------------------- .nv.shared.reserved.0     --------------------------
	.section	.nv.shared.reserved.0,"aw",@nobits
	.weak		__nv_reservedSMEM_offset_0_alias
	.size		__nv_reservedSMEM_offset_0_alias, 0, 64
	.other		__nv_reservedSMEM_offset_0_alias,@"STO_CUDA_RESERVED_SHARED STV_DEFAULT"
__nv_reservedSMEM_offset_0_alias:
	.zero		0
	.zero		64


//--------------------- .nv.shared._Z20matrixMulAddWMMASafeP6__halfS0_PfS1_iiPi --------------------------
	.section	.nv.shared._Z20matrixMulAddWMMASafeP6__halfS0_PfS1_iiPi,"aw",@nobits
	.sectionflags	@""
	.align	16
	.zero		1024


//--------------------- .nv.shared._Z24matrixMulAddWMMATolerantP6__halfS0_PfS1_iiPiS2_ --------------------------
	.section	.nv.shared._Z24matrixMulAddWMMATolerantP6__halfS0_PfS1_iiPiS2_,"aw",@nobits
	.sectionflags	@""
	.align	16
.nv.shared._Z24matrixMulAddWMMATolerantP6__halfS0_PfS1_iiPiS2_:
	.zero		2560


//--------------------- .nv.constant0._Z16matrixMulAddWMMAP6__halfS0_PfS1_ii --------------------------
	.section	.nv.constant0._Z16matrixMulAddWMMAP6__halfS0_PfS1_ii,"a",@progbits
	.sectionflags	@""
	.align	4
.nv.constant0._Z16matrixMulAddWMMAP6__halfS0_PfS1_ii:
	.zero		936


//--------------------- .nv.constant0._Z20matrixMulAddWMMASafeP6__halfS0_PfS1_iiPi --------------------------
	.section	.nv.constant0._Z20matrixMulAddWMMASafeP6__halfS0_PfS1_iiPi,"a",@progbits
	.sectionflags	@""
	.align	4
.nv.constant0._Z20matrixMulAddWMMASafeP6__halfS0_PfS1_iiPi:
	.zero		944


//--------------------- .nv.constant0._Z24matrixMulAddWMMATolerantP6__halfS0_PfS1_iiPiS2_ --------------------------
	.section	.nv.constant0._Z24matrixMulAddWMMATolerantP6__halfS0_PfS1_iiPiS2_,"a",@progbits
	.sectionflags	@""
	.align	4
.nv.constant0._Z24matrixMulAddWMMATolerantP6__halfS0_PfS1_iiPiS2_:
	.zero		952


//--------------------- SYMBOLS --------------------------

	.type		.nv.reservedSmem.offset0,@object
	.size		.nv.reservedSmem.offset0,0x4
	.type		.nv.reservedSmem.cap,@object
	.size		.nv.reservedSmem.cap,0x4
	.type		vprintf,@function
